//
// Generated by NVIDIA NVVM Compiler
//
// Compiler Build ID: CL-36424714
// Cuda compilation tools, release 13.0, V13.0.88
// Based on NVVM 20.0.0
//

.version 9.0
.target sm_100
.address_size 64

	// .globl	_Z10build_up_bPfffS_S_ffii

.visible .entry _Z10build_up_bPfffS_S_ffii(
	.param .u64 .ptr .align 1 _Z10build_up_bPfffS_S_ffii_param_0,
	.param .f32 _Z10build_up_bPfffS_S_ffii_param_1,
	.param .f32 _Z10build_up_bPfffS_S_ffii_param_2,
	.param .u64 .ptr .align 1 _Z10build_up_bPfffS_S_ffii_param_3,
	.param .u64 .ptr .align 1 _Z10build_up_bPfffS_S_ffii_param_4,
	.param .f32 _Z10build_up_bPfffS_S_ffii_param_5,
	.param .f32 _Z10build_up_bPfffS_S_ffii_param_6,
	.param .u32 _Z10build_up_bPfffS_S_ffii_param_7,
	.param .u32 _Z10build_up_bPfffS_S_ffii_param_8
)
{
	.reg .pred 	%p<8>;
	.reg .b32 	%r<24>;
	.reg .b32 	%f<34>;
	.reg .b64 	%rd<21>;

	ld.param.u64 	%rd1, [_Z10build_up_bPfffS_S_ffii_param_0];
	ld.param.f32 	%f1, [_Z10build_up_bPfffS_S_ffii_param_1];
	ld.param.f32 	%f2, [_Z10build_up_bPfffS_S_ffii_param_2];
	ld.param.u64 	%rd2, [_Z10build_up_bPfffS_S_ffii_param_3];
	ld.param.u64 	%rd3, [_Z10build_up_bPfffS_S_ffii_param_4];
	ld.param.f32 	%f3, [_Z10build_up_bPfffS_S_ffii_param_5];
	ld.param.f32 	%f4, [_Z10build_up_bPfffS_S_ffii_param_6];
	ld.param.u32 	%r4, [_Z10build_up_bPfffS_S_ffii_param_7];
	ld.param.u32 	%r5, [_Z10build_up_bPfffS_S_ffii_param_8];
	mov.u32 	%r7, %ctaid.x;
	mov.u32 	%r8, %ntid.x;
	mov.u32 	%r9, %tid.x;
	mad.lo.s32 	%r10, %r7, %r8, %r9;
	mov.u32 	%r11, %ctaid.y;
	mov.u32 	%r12, %ntid.y;
	mov.u32 	%r13, %tid.y;
	mad.lo.s32 	%r14, %r11, %r12, %r13;
	setp.lt.s32 	%p1, %r10, 1;
	add.s32 	%r15, %r5, -1;
	setp.ge.s32 	%p2, %r10, %r15;
	or.pred  	%p3, %p1, %p2;
	setp.eq.s32 	%p4, %r14, 0;
	or.pred  	%p5, %p4, %p3;
	add.s32 	%r16, %r4, -1;
	setp.ge.s32 	%p6, %r14, %r16;
	or.pred  	%p7, %p5, %p6;
	@%p7 bra 	$L__BB0_2;
	cvta.to.global.u64 	%rd4, %rd2;
	cvta.to.global.u64 	%rd5, %rd3;
	cvta.to.global.u64 	%rd6, %rd1;
	rcp.rn.f32 	%f5, %f2;
	mul.lo.s32 	%r17, %r4, %r10;
	cvt.s64.s32 	%rd7, %r17;
	cvt.u64.u32 	%rd8, %r14;
	add.s64 	%rd9, %rd8, %rd7;
	shl.b64 	%rd10, %rd9, 2;
	add.s64 	%rd11, %rd4, %rd10;
	ld.global.f32 	%f6, [%rd11+4];
	ld.global.f32 	%f7, [%rd11+-4];
	sub.f32 	%f8, %f6, %f7;
	add.f32 	%f9, %f3, %f3;
	div.rn.f32 	%f10, %f8, %f9;
	add.s32 	%r18, %r17, %r4;
	add.s32 	%r19, %r18, %r14;
	mul.wide.s32 	%rd12, %r19, 4;
	add.s64 	%rd13, %rd5, %rd12;
	ld.global.f32 	%f11, [%rd13];
	shl.b32 	%r20, %r4, 1;
	sub.s32 	%r21, %r18, %r20;
	add.s32 	%r22, %r21, %r14;
	mul.wide.s32 	%rd14, %r22, 4;
	add.s64 	%rd15, %rd5, %rd14;
	ld.global.f32 	%f12, [%rd15];
	sub.f32 	%f13, %f11, %f12;
	add.f32 	%f14, %f4, %f4;
	div.rn.f32 	%f15, %f13, %f14;
	add.f32 	%f16, %f10, %f15;
	mul.f32 	%f17, %f5, %f16;
	mul.f32 	%f18, %f10, %f10;
	sub.f32 	%f19, %f17, %f18;
	add.s64 	%rd16, %rd4, %rd12;
	ld.global.f32 	%f20, [%rd16];
	add.s64 	%rd17, %rd4, %rd14;
	ld.global.f32 	%f21, [%rd17];
	sub.f32 	%f22, %f20, %f21;
	div.rn.f32 	%f23, %f22, %f14;
	add.s64 	%rd18, %rd5, %rd10;
	ld.global.f32 	%f24, [%rd18+4];
	ld.global.f32 	%f25, [%rd18+-4];
	sub.f32 	%f26, %f24, %f25;
	mul.f32 	%f27, %f23, %f26;
	div.rn.f32 	%f28, %f27, %f9;
	add.f32 	%f29, %f28, %f28;
	sub.f32 	%f30, %f19, %f29;
	mul.f32 	%f31, %f15, %f15;
	sub.f32 	%f32, %f30, %f31;
	mul.f32 	%f33, %f1, %f32;
	add.s32 	%r23, %r22, %r4;
	mul.wide.s32 	%rd19, %r23, 4;
	add.s64 	%rd20, %rd6, %rd19;
	st.global.f32 	[%rd20], %f33;
$L__BB0_2:
	ret;

}
	// .globl	_Z4copyPfS_ii
.visible .entry _Z4copyPfS_ii(
	.param .u64 .ptr .align 1 _Z4copyPfS_ii_param_0,
	.param .u64 .ptr .align 1 _Z4copyPfS_ii_param_1,
	.param .u32 _Z4copyPfS_ii_param_2,
	.param .u32 _Z4copyPfS_ii_param_3
)
{
	.reg .pred 	%p<6>;
	.reg .b32 	%r<14>;
	.reg .b32 	%f<2>;
	.reg .b64 	%rd<8>;

	ld.param.u64 	%rd1, [_Z4copyPfS_ii_param_0];
	ld.param.u64 	%rd2, [_Z4copyPfS_ii_param_1];
	ld.param.u32 	%r4, [_Z4copyPfS_ii_param_2];
	ld.param.u32 	%r5, [_Z4copyPfS_ii_param_3];
	mov.u32 	%r6, %ctaid.x;
	mov.u32 	%r7, %ntid.x;
	mov.u32 	%r8, %tid.x;
	mad.lo.s32 	%r1, %r6, %r7, %r8;
	mov.u32 	%r9, %ctaid.y;
	mov.u32 	%r10, %ntid.y;
	mov.u32 	%r11, %tid.y;
	mad.lo.s32 	%r12, %r9, %r10, %r11;
	setp.lt.s32 	%p1, %r1, 0;
	setp.ge.s32 	%p2, %r1, %r5;
	setp.ge.s32 	%p3, %r12, %r4;
	or.pred  	%p4, %p2, %p3;
	or.pred  	%p5, %p4, %p1;
	@%p5 bra 	$L__BB1_2;
	cvta.to.global.u64 	%rd3, %rd1;
	cvta.to.global.u64 	%rd4, %rd2;
	mad.lo.s32 	%r13, %r4, %r1, %r12;
	mul.wide.u32 	%rd5, %r13, 4;
	add.s64 	%rd6, %rd3, %rd5;
	ld.global.f32 	%f1, [%rd6];
	add.s64 	%rd7, %rd4, %rd5;
	st.global.f32 	[%rd7], %f1;
$L__BB1_2:
	ret;

}
	// .globl	_Z21pressure_poisson_stepPfS_ffS_ii
.visible .entry _Z21pressure_poisson_stepPfS_ffS_ii(
	.param .u64 .ptr .align 1 _Z21pressure_poisson_stepPfS_ffS_ii_param_0,
	.param .u64 .ptr .align 1 _Z21pressure_poisson_stepPfS_ffS_ii_param_1,
	.param .f32 _Z21pressure_poisson_stepPfS_ffS_ii_param_2,
	.param .f32 _Z21pressure_poisson_stepPfS_ffS_ii_param_3,
	.param .u64 .ptr .align 1 _Z21pressure_poisson_stepPfS_ffS_ii_param_4,
	.param .u32 _Z21pressure_poisson_stepPfS_ffS_ii_param_5,
	.param .u32 _Z21pressure_poisson_stepPfS_ffS_ii_param_6
)
{
	.reg .pred 	%p<8>;
	.reg .b32 	%r<24>;
	.reg .b32 	%f<23>;
	.reg .b64 	%rd<19>;

	ld.param.u64 	%rd1, [_Z21pressure_poisson_stepPfS_ffS_ii_param_0];
	ld.param.u64 	%rd2, [_Z21pressure_poisson_stepPfS_ffS_ii_param_1];
	ld.param.f32 	%f1, [_Z21pressure_poisson_stepPfS_ffS_ii_param_2];
	ld.param.f32 	%f2, [_Z21pressure_poisson_stepPfS_ffS_ii_param_3];
	ld.param.u64 	%rd3, [_Z21pressure_poisson_stepPfS_ffS_ii_param_4];
	ld.param.u32 	%r4, [_Z21pressure_poisson_stepPfS_ffS_ii_param_5];
	ld.param.u32 	%r5, [_Z21pressure_poisson_stepPfS_ffS_ii_param_6];
	mov.u32 	%r7, %ctaid.x;
	mov.u32 	%r8, %ntid.x;
	mov.u32 	%r9, %tid.x;
	mad.lo.s32 	%r10, %r7, %r8, %r9;
	mov.u32 	%r11, %ctaid.y;
	mov.u32 	%r12, %ntid.y;
	mov.u32 	%r13, %tid.y;
	mad.lo.s32 	%r14, %r11, %r12, %r13;
	setp.lt.s32 	%p1, %r10, 1;
	add.s32 	%r15, %r5, -1;
	setp.ge.s32 	%p2, %r10, %r15;
	or.pred  	%p3, %p1, %p2;
	setp.eq.s32 	%p4, %r14, 0;
	or.pred  	%p5, %p4, %p3;
	add.s32 	%r16, %r4, -1;
	setp.ge.s32 	%p6, %r14, %r16;
	or.pred  	%p7, %p5, %p6;
	@%p7 bra 	$L__BB2_2;
	cvta.to.global.u64 	%rd4, %rd2;
	cvta.to.global.u64 	%rd5, %rd3;
	cvta.to.global.u64 	%rd6, %rd1;
	mul.lo.s32 	%r17, %r4, %r10;
	cvt.s64.s32 	%rd7, %r17;
	cvt.u64.u32 	%rd8, %r14;
	add.s64 	%rd9, %rd8, %rd7;
	shl.b64 	%rd10, %rd9, 2;
	add.s64 	%rd11, %rd4, %rd10;
	ld.global.f32 	%f3, [%rd11+4];
	ld.global.f32 	%f4, [%rd11+-4];
	add.f32 	%f5, %f3, %f4;
	mul.f32 	%f6, %f2, %f5;
	add.s32 	%r18, %r17, %r4;
	add.s32 	%r19, %r18, %r14;
	mul.wide.s32 	%rd12, %r19, 4;
	add.s64 	%rd13, %rd4, %rd12;
	ld.global.f32 	%f7, [%rd13];
	shl.b32 	%r20, %r4, 1;
	sub.s32 	%r21, %r18, %r20;
	add.s32 	%r22, %r21, %r14;
	mul.wide.s32 	%rd14, %r22, 4;
	add.s64 	%rd15, %rd4, %rd14;
	ld.global.f32 	%f8, [%rd15];
	add.f32 	%f9, %f7, %f8;
	mul.f32 	%f10, %f1, %f9;
	mul.f32 	%f11, %f1, %f10;
	fma.rn.f32 	%f12, %f2, %f6, %f11;
	mul.f32 	%f13, %f1, %f1;
	fma.rn.f32 	%f14, %f2, %f2, %f13;
	add.f32 	%f15, %f14, %f14;
	div.rn.f32 	%f16, %f12, %f15;
	mul.f32 	%f17, %f13, %f2;
	mul.f32 	%f18, %f2, %f17;
	div.rn.f32 	%f19, %f18, %f15;
	add.s32 	%r23, %r22, %r4;
	mul.wide.s32 	%rd16, %r23, 4;
	add.s64 	%rd17, %rd5, %rd16;
	ld.global.f32 	%f20, [%rd17];
	mul.f32 	%f21, %f19, %f20;
	sub.f32 	%f22, %f16, %f21;
	add.s64 	%rd18, %rd6, %rd16;
	st.global.f32 	[%rd18], %f22;
$L__BB2_2:
	ret;

}
	// .globl	_Z8update_uPfS_S_S_fffffS_ii
.visible .entry _Z8update_uPfS_S_S_fffffS_ii(
	.param .u64 .ptr .align 1 _Z8update_uPfS_S_S_fffffS_ii_param_0,
	.param .u64 .ptr .align 1 _Z8update_uPfS_S_S_fffffS_ii_param_1,
	.param .u64 .ptr .align 1 _Z8update_uPfS_S_S_fffffS_ii_param_2,
	.param .u64 .ptr .align 1 _Z8update_uPfS_S_S_fffffS_ii_param_3,
	.param .f32 _Z8update_uPfS_S_S_fffffS_ii_param_4,
	.param .f32 _Z8update_uPfS_S_S_fffffS_ii_param_5,
	.param .f32 _Z8update_uPfS_S_S_fffffS_ii_param_6,
	.param .f32 _Z8update_uPfS_S_S_fffffS_ii_param_7,
	.param .f32 _Z8update_uPfS_S_S_fffffS_ii_param_8,
	.param .u64 .ptr .align 1 _Z8update_uPfS_S_S_fffffS_ii_param_9,
	.param .u32 _Z8update_uPfS_S_S_fffffS_ii_param_10,
	.param .u32 _Z8update_uPfS_S_S_fffffS_ii_param_11
)
{
	.reg .pred 	%p<8>;
	.reg .b32 	%r<21>;
	.reg .b32 	%f<42>;
	.reg .b64 	%rd<19>;

	ld.param.u64 	%rd2, [_Z8update_uPfS_S_S_fffffS_ii_param_2];
	ld.param.u64 	%rd3, [_Z8update_uPfS_S_S_fffffS_ii_param_3];
	ld.param.f32 	%f1, [_Z8update_uPfS_S_S_fffffS_ii_param_4];
	ld.param.f32 	%f2, [_Z8update_uPfS_S_S_fffffS_ii_param_5];
	ld.param.f32 	%f3, [_Z8update_uPfS_S_S_fffffS_ii_param_6];
	ld.param.f32 	%f4, [_Z8update_uPfS_S_S_fffffS_ii_param_7];
	ld.param.f32 	%f5, [_Z8update_uPfS_S_S_fffffS_ii_param_8];
	ld.param.u64 	%rd4, [_Z8update_uPfS_S_S_fffffS_ii_param_9];
	ld.param.u32 	%r4, [_Z8update_uPfS_S_S_fffffS_ii_param_10];
	ld.param.u32 	%r5, [_Z8update_uPfS_S_S_fffffS_ii_param_11];
	mov.u32 	%r7, %ctaid.x;
	mov.u32 	%r8, %ntid.x;
	mov.u32 	%r9, %tid.x;
	mad.lo.s32 	%r10, %r7, %r8, %r9;
	mov.u32 	%r11, %ctaid.y;
	mov.u32 	%r12, %ntid.y;
	mov.u32 	%r13, %tid.y;
	mad.lo.s32 	%r14, %r11, %r12, %r13;
	setp.lt.s32 	%p1, %r10, 1;
	add.s32 	%r15, %r5, -1;
	setp.ge.s32 	%p2, %r10, %r15;
	or.pred  	%p3, %p1, %p2;
	setp.eq.s32 	%p4, %r14, 0;
	or.pred  	%p5, %p4, %p3;
	add.s32 	%r16, %r4, -1;
	setp.ge.s32 	%p6, %r14, %r16;
	or.pred  	%p7, %p5, %p6;
	@%p7 bra 	$L__BB3_2;
	ld.param.u64 	%rd18, [_Z8update_uPfS_S_S_fffffS_ii_param_0];
	cvta.to.global.u64 	%rd5, %rd2;
	cvta.to.global.u64 	%rd6, %rd3;
	cvta.to.global.u64 	%rd7, %rd4;
	cvta.to.global.u64 	%rd8, %rd18;
	mul.lo.s32 	%r17, %r4, %r10;
	add.s32 	%r18, %r17, %r14;
	mul.wide.s32 	%rd9, %r18, 4;
	add.s64 	%rd10, %rd5, %rd9;
	ld.global.f32 	%f6, [%rd10];
	mul.f32 	%f7, %f1, %f6;
	div.rn.f32 	%f8, %f7, %f2;
	ld.global.f32 	%f9, [%rd10+-4];
	sub.f32 	%f10, %f6, %f9;
	mul.f32 	%f11, %f8, %f10;
	sub.f32 	%f12, %f6, %f11;
	add.s64 	%rd11, %rd6, %rd9;
	ld.global.f32 	%f13, [%rd11];
	mul.f32 	%f14, %f1, %f13;
	div.rn.f32 	%f15, %f14, %f3;
	sub.s32 	%r19, %r17, %r4;
	add.s32 	%r20, %r19, %r14;
	mul.wide.s32 	%rd12, %r20, 4;
	add.s64 	%rd13, %rd5, %rd12;
	ld.global.f32 	%f16, [%rd13];
	sub.f32 	%f17, %f6, %f16;
	mul.f32 	%f18, %f15, %f17;
	sub.f32 	%f19, %f12, %f18;
	add.f32 	%f20, %f4, %f4;
	mul.f32 	%f21, %f2, %f20;
	div.rn.f32 	%f22, %f1, %f21;
	add.s64 	%rd14, %rd7, %rd9;
	ld.global.f32 	%f23, [%rd14+4];
	ld.global.f32 	%f24, [%rd14+-4];
	sub.f32 	%f25, %f23, %f24;
	mul.f32 	%f26, %f22, %f25;
	sub.f32 	%f27, %f19, %f26;
	mul.f32 	%f28, %f2, %f2;
	div.rn.f32 	%f29, %f1, %f28;
	ld.global.f32 	%f30, [%rd10+4];
	add.f32 	%f31, %f6, %f6;
	sub.f32 	%f32, %f30, %f31;
	add.f32 	%f33, %f9, %f32;
	mul.f32 	%f34, %f3, %f3;
	div.rn.f32 	%f35, %f1, %f34;
	mul.wide.s32 	%rd15, %r4, 4;
	add.s64 	%rd16, %rd10, %rd15;
	ld.global.f32 	%f36, [%rd16];
	sub.f32 	%f37, %f36, %f31;
	add.f32 	%f38, %f16, %f37;
	mul.f32 	%f39, %f35, %f38;
	fma.rn.f32 	%f40, %f29, %f33, %f39;
	fma.rn.f32 	%f41, %f5, %f40, %f27;
	add.s64 	%rd17, %rd8, %rd9;
	st.global.f32 	[%rd17], %f41;
$L__BB3_2:
	ret;

}
	// .globl	_Z8update_vPfS_S_S_fffffS_ii
.visible .entry _Z8update_vPfS_S_S_fffffS_ii(
	.param .u64 .ptr .align 1 _Z8update_vPfS_S_S_fffffS_ii_param_0,
	.param .u64 .ptr .align 1 _Z8update_vPfS_S_S_fffffS_ii_param_1,
	.param .u64 .ptr .align 1 _Z8update_vPfS_S_S_fffffS_ii_param_2,
	.param .u64 .ptr .align 1 _Z8update_vPfS_S_S_fffffS_ii_param_3,
	.param .f32 _Z8update_vPfS_S_S_fffffS_ii_param_4,
	.param .f32 _Z8update_vPfS_S_S_fffffS_ii_param_5,
	.param .f32 _Z8update_vPfS_S_S_fffffS_ii_param_6,
	.param .f32 _Z8update_vPfS_S_S_fffffS_ii_param_7,
	.param .f32 _Z8update_vPfS_S_S_fffffS_ii_param_8,
	.param .u64 .ptr .align 1 _Z8update_vPfS_S_S_fffffS_ii_param_9,
	.param .u32 _Z8update_vPfS_S_S_fffffS_ii_param_10,
	.param .u32 _Z8update_vPfS_S_S_fffffS_ii_param_11
)
{
	.reg .pred 	%p<8>;
	.reg .b32 	%r<22>;
	.reg .b32 	%f<42>;
	.reg .b64 	%rd<21>;

	ld.param.u64 	%rd2, [_Z8update_vPfS_S_S_fffffS_ii_param_2];
	ld.param.u64 	%rd3, [_Z8update_vPfS_S_S_fffffS_ii_param_3];
	ld.param.f32 	%f1, [_Z8update_vPfS_S_S_fffffS_ii_param_4];
	ld.param.f32 	%f2, [_Z8update_vPfS_S_S_fffffS_ii_param_5];
	ld.param.f32 	%f3, [_Z8update_vPfS_S_S_fffffS_ii_param_6];
	ld.param.f32 	%f4, [_Z8update_vPfS_S_S_fffffS_ii_param_7];
	ld.param.f32 	%f5, [_Z8update_vPfS_S_S_fffffS_ii_param_8];
	ld.param.u64 	%rd4, [_Z8update_vPfS_S_S_fffffS_ii_param_9];
	ld.param.u32 	%r4, [_Z8update_vPfS_S_S_fffffS_ii_param_10];
	ld.param.u32 	%r5, [_Z8update_vPfS_S_S_fffffS_ii_param_11];
	mov.u32 	%r7, %ctaid.x;
	mov.u32 	%r8, %ntid.x;
	mov.u32 	%r9, %tid.x;
	mad.lo.s32 	%r10, %r7, %r8, %r9;
	mov.u32 	%r11, %ctaid.y;
	mov.u32 	%r12, %ntid.y;
	mov.u32 	%r13, %tid.y;
	mad.lo.s32 	%r14, %r11, %r12, %r13;
	setp.lt.s32 	%p1, %r10, 1;
	add.s32 	%r15, %r5, -1;
	setp.ge.s32 	%p2, %r10, %r15;
	or.pred  	%p3, %p1, %p2;
	setp.eq.s32 	%p4, %r14, 0;
	or.pred  	%p5, %p4, %p3;
	add.s32 	%r16, %r4, -1;
	setp.ge.s32 	%p6, %r14, %r16;
	or.pred  	%p7, %p5, %p6;
	@%p7 bra 	$L__BB4_2;
	ld.param.u64 	%rd20, [_Z8update_vPfS_S_S_fffffS_ii_param_1];
	cvta.to.global.u64 	%rd5, %rd3;
	cvta.to.global.u64 	%rd6, %rd2;
	cvta.to.global.u64 	%rd7, %rd4;
	cvta.to.global.u64 	%rd8, %rd20;
	mul.lo.s32 	%r17, %r4, %r10;
	add.s32 	%r18, %r17, %r14;
	mul.wide.s32 	%rd9, %r18, 4;
	add.s64 	%rd10, %rd5, %rd9;
	ld.global.f32 	%f6, [%rd10];
	add.s64 	%rd11, %rd6, %rd9;
	ld.global.f32 	%f7, [%rd11];
	mul.f32 	%f8, %f1, %f7;
	div.rn.f32 	%f9, %f8, %f2;
	ld.global.f32 	%f10, [%rd10+-4];
	sub.f32 	%f11, %f6, %f10;
	mul.f32 	%f12, %f9, %f11;
	sub.f32 	%f13, %f6, %f12;
	mul.f32 	%f14, %f1, %f6;
	div.rn.f32 	%f15, %f14, %f3;
	sub.s32 	%r19, %r17, %r4;
	add.s32 	%r20, %r19, %r14;
	mul.wide.s32 	%rd12, %r20, 4;
	add.s64 	%rd13, %rd5, %rd12;
	ld.global.f32 	%f16, [%rd13];
	sub.f32 	%f17, %f6, %f16;
	mul.f32 	%f18, %f15, %f17;
	sub.f32 	%f19, %f13, %f18;
	add.f32 	%f20, %f4, %f4;
	mul.f32 	%f21, %f3, %f20;
	div.rn.f32 	%f22, %f1, %f21;
	add.s32 	%r21, %r18, %r4;
	mul.wide.s32 	%rd14, %r21, 4;
	add.s64 	%rd15, %rd7, %rd14;
	ld.global.f32 	%f23, [%rd15];
	add.s64 	%rd16, %rd7, %rd12;
	ld.global.f32 	%f24, [%rd16];
	sub.f32 	%f25, %f23, %f24;
	mul.f32 	%f26, %f22, %f25;
	sub.f32 	%f27, %f19, %f26;
	mul.f32 	%f28, %f2, %f2;
	div.rn.f32 	%f29, %f1, %f28;
	ld.global.f32 	%f30, [%rd10+4];
	add.f32 	%f31, %f6, %f6;
	sub.f32 	%f32, %f30, %f31;
	add.f32 	%f33, %f10, %f32;
	mul.f32 	%f34, %f3, %f3;
	div.rn.f32 	%f35, %f1, %f34;
	mul.wide.s32 	%rd17, %r4, 4;
	add.s64 	%rd18, %rd10, %rd17;
	ld.global.f32 	%f36, [%rd18];
	sub.f32 	%f37, %f36, %f31;
	add.f32 	%f38, %f16, %f37;
	mul.f32 	%f39, %f35, %f38;
	fma.rn.f32 	%f40, %f29, %f33, %f39;
	fma.rn.f32 	%f41, %f5, %f40, %f27;
	add.s64 	%rd19, %rd8, %rd9;
	st.global.f32 	[%rd19], %f41;
$L__BB4_2:
	ret;

}


// ===== COMPILED SASS (sm_100) =====

	.target	sm_100

	.elftype	@"ET_EXEC"


//--------------------- .note.nv.tkinfo           --------------------------
	.section	.note.nv.tkinfo,"",@"SHT_NOTE"
	.sectionflags	@"SHF_NOTE_NV_TKINFO"
	.tkinfo
        /*0018*/ 	.word	0x00000002
        /*0030*/ 	.string	""
        /*0030*/ 	.string	"ptxas"
        /*0030*/ 	.string	"Cuda compilation tools, release 13.0, V13.0.88"
        /*0030*/ 	.string	"Build cuda_13.0.r13.0/compiler.36424714_0"
        /*0030*/ 	.string	"-arch sm_100 -m 64 "



//--------------------- .note.nv.cuinfo           --------------------------
	.section	.note.nv.cuinfo,"",@"SHT_NOTE"
	.sectionflags	@"SHF_NOTE_NV_CUINFO"
        /*0018*/ 	.short	0x0002
        /*001a*/ 	.short	0x0064
        /*001c*/ 	.short	0x0082
	.zero		2


//--------------------- .nv.info                  --------------------------
	.section	.nv.info,"",@"SHT_CUDA_INFO"
	.align	4


	//----- nvinfo : EIATTR_REGCOUNT
	.align		4
        /*0000*/ 	.byte	0x04, 0x2f
        /*0002*/ 	.short	(.L_1 - .L_0)
	.align		4
.L_0:
        /*0004*/ 	.word	index@(_Z10build_up_bPfffS_S_ffii)
        /*0008*/ 	.word	0x00000016


	//----- nvinfo : EIATTR_FRAME_SIZE
	.align		4
.L_1:
        /*000c*/ 	.byte	0x04, 0x11
        /*000e*/ 	.short	(.L_3 - .L_2)
	.align		4
.L_2:
        /*0010*/ 	.word	index@($__internal_4_$__cuda_sm3x_div_rn_noftz_f32_slowpath)
        /*0014*/ 	.word	0x00000000


	//----- nvinfo : EIATTR_FRAME_SIZE
	.align		4
.L_3:
        /*0018*/ 	.byte	0x04, 0x11
        /*001a*/ 	.short	(.L_5 - .L_4)
	.align		4
.L_4:
        /*001c*/ 	.word	index@($__internal_3_$__cuda_sm20_rcp_rn_f32_slowpath)
        /*0020*/ 	.word	0x00000000


	//----- nvinfo : EIATTR_FRAME_SIZE
	.align		4
.L_5:
        /*0024*/ 	.byte	0x04, 0x11
        /*0026*/ 	.short	(.L_7 - .L_6)
	.align		4
.L_6:
        /*0028*/ 	.word	index@(_Z10build_up_bPfffS_S_ffii)
        /*002c*/ 	.word	0x00000000


	//----- nvinfo : EIATTR_REGCOUNT
	.align		4
.L_7:
        /*0030*/ 	.byte	0x04, 0x2f
        /*0032*/ 	.short	(.L_9 - .L_8)
	.align		4
.L_8:
        /*0034*/ 	.word	index@(_Z4copyPfS_ii)
        /*0038*/ 	.word	0x0000000a


	//----- nvinfo : EIATTR_FRAME_SIZE
	.align		4
.L_9:
        /*003c*/ 	.byte	0x04, 0x11
        /*003e*/ 	.short	(.L_11 - .L_10)
	.align		4
.L_10:
        /*0040*/ 	.word	index@(_Z4copyPfS_ii)
        /*0044*/ 	.word	0x00000000


	//----- nvinfo : EIATTR_REGCOUNT
	.align		4
.L_11:
        /*0048*/ 	.byte	0x04, 0x2f
        /*004a*/ 	.short	(.L_13 - .L_12)
	.align		4
.L_12:
        /*004c*/ 	.word	index@(_Z21pressure_poisson_stepPfS_ffS_ii)
        /*0050*/ 	.word	0x00000013


	//----- nvinfo : EIATTR_FRAME_SIZE
	.align		4
.L_13:
        /*0054*/ 	.byte	0x04, 0x11
        /*0056*/ 	.short	(.L_15 - .L_14)
	.align		4
.L_14:
        /*0058*/ 	.word	index@($__internal_2_$__cuda_sm3x_div_rn_noftz_f32_slowpath)
        /*005c*/ 	.word	0x00000000


	//----- nvinfo : EIATTR_FRAME_SIZE
	.align		4
.L_15:
        /*0060*/ 	.byte	0x04, 0x11
        /*0062*/ 	.short	(.L_17 - .L_16)
	.align		4
.L_16:
        /*0064*/ 	.word	index@(_Z21pressure_poisson_stepPfS_ffS_ii)
        /*0068*/ 	.word	0x00000000


	//----- nvinfo : EIATTR_REGCOUNT
	.align		4
.L_17:
        /*006c*/ 	.byte	0x04, 0x2f
        /*006e*/ 	.short	(.L_19 - .L_18)
	.align		4
.L_18:
        /*0070*/ 	.word	index@(_Z8update_uPfS_S_S_fffffS_ii)
        /*0074*/ 	.word	0x00000016


	//----- nvinfo : EIATTR_FRAME_SIZE
	.align		4
.L_19:
        /*0078*/ 	.byte	0x04, 0x11
        /*007a*/ 	.short	(.L_21 - .L_20)
	.align		4
.L_20:
        /*007c*/ 	.word	index@($__internal_1_$__cuda_sm3x_div_rn_noftz_f32_slowpath)
        /*0080*/ 	.word	0x00000000


	//----- nvinfo : EIATTR_FRAME_SIZE
	.align		4
.L_21:
        /*0084*/ 	.byte	0x04, 0x11
        /*0086*/ 	.short	(.L_23 - .L_22)
	.align		4
.L_22:
        /*0088*/ 	.word	index@(_Z8update_uPfS_S_S_fffffS_ii)
        /*008c*/ 	.word	0x00000000


	//----- nvinfo : EIATTR_REGCOUNT
	.align		4
.L_23:
        /*0090*/ 	.byte	0x04, 0x2f
        /*0092*/ 	.short	(.L_25 - .L_24)
	.align		4
.L_24:
        /*0094*/ 	.word	index@(_Z8update_vPfS_S_S_fffffS_ii)
        /*0098*/ 	.word	0x00000016


	//----- nvinfo : EIATTR_FRAME_SIZE
	.align		4
.L_25:
        /*009c*/ 	.byte	0x04, 0x11
        /*009e*/ 	.short	(.L_27 - .L_26)
	.align		4
.L_26:
        /*00a0*/ 	.word	index@($__internal_0_$__cuda_sm3x_div_rn_noftz_f32_slowpath)
        /*00a4*/ 	.word	0x00000000


	//----- nvinfo : EIATTR_FRAME_SIZE
	.align		4
.L_27:
        /*00a8*/ 	.byte	0x04, 0x11
        /*00aa*/ 	.short	(.L_29 - .L_28)
	.align		4
.L_28:
        /*00ac*/ 	.word	index@(_Z8update_vPfS_S_S_fffffS_ii)
        /*00b0*/ 	.word	0x00000000


	//----- nvinfo : EIATTR_MIN_STACK_SIZE
	.align		4
.L_29:
        /*00b4*/ 	.byte	0x04, 0x12
        /*00b6*/ 	.short	(.L_31 - .L_30)
	.align		4
.L_30:
        /*00b8*/ 	.word	index@(_Z8update_vPfS_S_S_fffffS_ii)
        /*00bc*/ 	.word	0x00000000


	//----- nvinfo : EIATTR_MIN_STACK_SIZE
	.align		4
.L_31:
        /*00c0*/ 	.byte	0x04, 0x12
        /*00c2*/ 	.short	(.L_33 - .L_32)
	.align		4
.L_32:
        /*00c4*/ 	.word	index@(_Z8update_uPfS_S_S_fffffS_ii)
        /*00c8*/ 	.word	0x00000000


	//----- nvinfo : EIATTR_MIN_STACK_SIZE
	.align		4
.L_33:
        /*00cc*/ 	.byte	0x04, 0x12
        /*00ce*/ 	.short	(.L_35 - .L_34)
	.align		4
.L_34:
        /*00d0*/ 	.word	index@(_Z21pressure_poisson_stepPfS_ffS_ii)
        /*00d4*/ 	.word	0x00000000


	//----- nvinfo : EIATTR_MIN_STACK_SIZE
	.align		4
.L_35:
        /*00d8*/ 	.byte	0x04, 0x12
        /*00da*/ 	.short	(.L_37 - .L_36)
	.align		4
.L_36:
        /*00dc*/ 	.word	index@(_Z4copyPfS_ii)
        /*00e0*/ 	.word	0x00000000


	//----- nvinfo : EIATTR_MIN_STACK_SIZE
	.align		4
.L_37:
        /*00e4*/ 	.byte	0x04, 0x12
        /*00e6*/ 	.short	(.L_39 - .L_38)
	.align		4
.L_38:
        /*00e8*/ 	.word	index@(_Z10build_up_bPfffS_S_ffii)
        /*00ec*/ 	.word	0x00000000
.L_39:


//--------------------- .nv.compat                --------------------------
	.section	.nv.compat,"",@"SHT_CUDA_COMPAT_INFO"
	.align	4
        /*0000*/ 	.byte	0x02, 0x09, 0x00, 0x00, 0x02, 0x02, 0x01, 0x00, 0x02, 0x05, 0x05, 0x00, 0x03, 0x07, 0x01, 0x01
        /*0010*/ 	.byte	0x02, 0x03, 0x00, 0x00, 0x02, 0x06, 0x01, 0x00, 0x04, 0x0b, 0x08, 0x00, 0x01, 0x00, 0x00, 0x00
        /*0020*/ 	.byte	0x00, 0x00, 0x00, 0x00


//--------------------- .nv.info._Z8update_vPfS_S_S_fffffS_ii --------------------------
	.section	.nv.info._Z8update_vPfS_S_S_fffffS_ii,"",@"SHT_CUDA_INFO"
	.sectionflags	@""
	.align	4


	//----- nvinfo : EIATTR_CUDA_API_VERSION
	.align		4
        /*0000*/ 	.byte	0x04, 0x37
        /*0002*/ 	.short	(.L_41 - .L_40)
.L_40:
        /*0004*/ 	.word	0x00000082


	//----- nvinfo : EIATTR_KPARAM_INFO
	.align		4
.L_41:
        /*0008*/ 	.byte	0x04, 0x17
        /*000a*/ 	.short	(.L_43 - .L_42)
.L_42:
        /*000c*/ 	.word	0x00000000
        /*0010*/ 	.short	0x000b
        /*0012*/ 	.short	0x0044
        /*0014*/ 	.byte	0x00, 0xf0, 0x11, 0x00


	//----- nvinfo : EIATTR_KPARAM_INFO
	.align		4
.L_43:
        /*0018*/ 	.byte	0x04, 0x17
        /*001a*/ 	.short	(.L_45 - .L_44)
.L_44:
        /*001c*/ 	.word	0x00000000
        /*0020*/ 	.short	0x000a
        /*0022*/ 	.short	0x0040
        /*0024*/ 	.byte	0x00, 0xf0, 0x11, 0x00


	//----- nvinfo : EIATTR_KPARAM_INFO
	.align		4
.L_45:
        /*0028*/ 	.byte	0x04, 0x17
        /*002a*/ 	.short	(.L_47 - .L_46)
.L_46:
        /*002c*/ 	.word	0x00000000
        /*0030*/ 	.short	0x0009
        /*0032*/ 	.short	0x0038
        /*0034*/ 	.byte	0x00, 0xf5, 0x21, 0x00


	//----- nvinfo : EIATTR_KPARAM_INFO
	.align		4
.L_47:
        /*0038*/ 	.byte	0x04, 0x17
        /*003a*/ 	.short	(.L_49 - .L_48)
.L_48:
        /*003c*/ 	.word	0x00000000
        /*0040*/ 	.short	0x0008
        /*0042*/ 	.short	0x0030
        /*0044*/ 	.byte	0x00, 0xf0, 0x11, 0x00


	//----- nvinfo : EIATTR_KPARAM_INFO
	.align		4
.L_49:
        /*0048*/ 	.byte	0x04, 0x17
        /*004a*/ 	.short	(.L_51 - .L_50)
.L_50:
        /*004c*/ 	.word	0x00000000
        /*0050*/ 	.short	0x0007
        /*0052*/ 	.short	0x002c
        /*0054*/ 	.byte	0x00, 0xf0, 0x11, 0x00


	//----- nvinfo : EIATTR_KPARAM_INFO
	.align		4
.L_51:
        /*0058*/ 	.byte	0x04, 0x17
        /*005a*/ 	.short	(.L_53 - .L_52)
.L_52:
        /*005c*/ 	.word	0x00000000
        /*0060*/ 	.short	0x0006
        /*0062*/ 	.short	0x0028
        /*0064*/ 	.byte	0x00, 0xf0, 0x11, 0x00


	//----- nvinfo : EIATTR_KPARAM_INFO
	.align		4
.L_53:
        /*0068*/ 	.byte	0x04, 0x17
        /*006a*/ 	.short	(.L_55 - .L_54)
.L_54:
        /*006c*/ 	.word	0x00000000
        /*0070*/ 	.short	0x0005
        /*0072*/ 	.short	0x0024
        /*0074*/ 	.byte	0x00, 0xf0, 0x11, 0x00


	//----- nvinfo : EIATTR_KPARAM_INFO
	.align		4
.L_55:
        /*0078*/ 	.byte	0x04, 0x17
        /*007a*/ 	.short	(.L_57 - .L_56)
.L_56:
        /*007c*/ 	.word	0x00000000
        /*0080*/ 	.short	0x0004
        /*0082*/ 	.short	0x0020
        /*0084*/ 	.byte	0x00, 0xf0, 0x11, 0x00


	//----- nvinfo : EIATTR_KPARAM_INFO
	.align		4
.L_57:
        /*0088*/ 	.byte	0x04, 0x17
        /*008a*/ 	.short	(.L_59 - .L_58)
.L_58:
        /*008c*/ 	.word	0x00000000
        /*0090*/ 	.short	0x0003
        /*0092*/ 	.short	0x0018
        /*0094*/ 	.byte	0x00, 0xf5, 0x21, 0x00


	//----- nvinfo : EIATTR_KPARAM_INFO
	.align		4
.L_59:
        /*0098*/ 	.byte	0x04, 0x17
        /*009a*/ 	.short	(.L_61 - .L_60)
.L_60:
        /*009c*/ 	.word	0x00000000
        /*00a0*/ 	.short	0x0002
        /*00a2*/ 	.short	0x0010
        /*00a4*/ 	.byte	0x00, 0xf5, 0x21, 0x00


	//----- nvinfo : EIATTR_KPARAM_INFO
	.align		4
.L_61:
        /*00a8*/ 	.byte	0x04, 0x17
        /*00aa*/ 	.short	(.L_63 - .L_62)
.L_62:
        /*00ac*/ 	.word	0x00000000
        /*00b0*/ 	.short	0x0001
        /*00b2*/ 	.short	0x0008
        /*00b4*/ 	.byte	0x00, 0xf5, 0x21, 0x00


	//----- nvinfo : EIATTR_KPARAM_INFO
	.align		4
.L_63:
        /*00b8*/ 	.byte	0x04, 0x17
        /*00ba*/ 	.short	(.L_65 - .L_64)
.L_64:
        /*00bc*/ 	.word	0x00000000
        /*00c0*/ 	.short	0x0000
        /*00c2*/ 	.short	0x0000
        /*00c4*/ 	.byte	0x00, 0xf5, 0x21, 0x00


	//----- nvinfo : EIATTR_SPARSE_MMA_MASK
	.align		4
.L_65:
        /*00c8*/ 	.byte	0x03, 0x50
        /*00ca*/ 	.short	0x0000


	//----- nvinfo : EIATTR_MAXREG_COUNT
	.align		4
        /*00cc*/ 	.byte	0x03, 0x1b
        /*00ce*/ 	.short	0x00ff


	//----- nvinfo : EIATTR_MERCURY_ISA_VERSION
	.align		4
        /*00d0*/ 	.byte	0x03, 0x5f
        /*00d2*/ 	.short	0x0101


	//----- nvinfo : EIATTR_VRC_CTA_INIT_COUNT
	.align		4
        /*00d4*/ 	.byte	0x02, 0x4a
	.zero		1
	.zero		1


	//----- nvinfo : EIATTR_EXIT_INSTR_OFFSETS
	.align		4
        /*00d8*/ 	.byte	0x04, 0x1c
        /*00da*/ 	.short	(.L_67 - .L_66)


	//   ....[0]....
.L_66:
        /*00dc*/ 	.word	0x00000100


	//   ....[1]....
        /*00e0*/ 	.word	0x00000940


	//----- nvinfo : EIATTR_CRS_STACK_SIZE
	.align		4
.L_67:
        /*00e4*/ 	.byte	0x04, 0x1e
        /*00e6*/ 	.short	(.L_69 - .L_68)
.L_68:
        /*00e8*/ 	.word	0x00000000


	//----- nvinfo : EIATTR_CBANK_PARAM_SIZE
	.align		4
.L_69:
        /*00ec*/ 	.byte	0x03, 0x19
        /*00ee*/ 	.short	0x0048


	//----- nvinfo : EIATTR_PARAM_CBANK
	.align		4
        /*00f0*/ 	.byte	0x04, 0x0a
        /*00f2*/ 	.short	(.L_71 - .L_70)
	.align		4
.L_70:
        /*00f4*/ 	.word	index@(.nv.constant0._Z8update_vPfS_S_S_fffffS_ii)
        /*00f8*/ 	.short	0x0380
        /*00fa*/ 	.short	0x0048


	//----- nvinfo : EIATTR_SW_WAR
	.align		4
.L_71:
        /*00fc*/ 	.byte	0x04, 0x36
        /*00fe*/ 	.short	(.L_73 - .L_72)
.L_72:
        /*0100*/ 	.word	0x00000008
.L_73:


//--------------------- .nv.info._Z8update_uPfS_S_S_fffffS_ii --------------------------
	.section	.nv.info._Z8update_uPfS_S_S_fffffS_ii,"",@"SHT_CUDA_INFO"
	.sectionflags	@""
	.align	4


	//----- nvinfo : EIATTR_CUDA_API_VERSION
	.align		4
        /*0000*/ 	.byte	0x04, 0x37
        /*0002*/ 	.short	(.L_75 - .L_74)
.L_74:
        /*0004*/ 	.word	0x00000082


	//----- nvinfo : EIATTR_KPARAM_INFO
	.align		4
.L_75:
        /*0008*/ 	.byte	0x04, 0x17
        /*000a*/ 	.short	(.L_77 - .L_76)
.L_76:
        /*000c*/ 	.word	0x00000000
        /*0010*/ 	.short	0x000b
        /*0012*/ 	.short	0x0044
        /*0014*/ 	.byte	0x00, 0xf0, 0x11, 0x00


	//----- nvinfo : EIATTR_KPARAM_INFO
	.align		4
.L_77:
        /*0018*/ 	.byte	0x04, 0x17
        /*001a*/ 	.short	(.L_79 - .L_78)
.L_78:
        /*001c*/ 	.word	0x00000000
        /*0020*/ 	.short	0x000a
        /*0022*/ 	.short	0x0040
        /*0024*/ 	.byte	0x00, 0xf0, 0x11, 0x00


	//----- nvinfo : EIATTR_KPARAM_INFO
	.align		4
.L_79:
        /*0028*/ 	.byte	0x04, 0x17
        /*002a*/ 	.short	(.L_81 - .L_80)
.L_80:
        /*002c*/ 	.word	0x00000000
        /*0030*/ 	.short	0x0009
        /*0032*/ 	.short	0x0038
        /*0034*/ 	.byte	0x00, 0xf5, 0x21, 0x00


	//----- nvinfo : EIATTR_KPARAM_INFO
	.align		4
.L_81:
        /*0038*/ 	.byte	0x04, 0x17
        /*003a*/ 	.short	(.L_83 - .L_82)
.L_82:
        /*003c*/ 	.word	0x00000000
        /*0040*/ 	.short	0x0008
        /*0042*/ 	.short	0x0030
        /*0044*/ 	.byte	0x00, 0xf0, 0x11, 0x00


	//----- nvinfo : EIATTR_KPARAM_INFO
	.align		4
.L_83:
        /*0048*/ 	.byte	0x04, 0x17
        /*004a*/ 	.short	(.L_85 - .L_84)
.L_84:
        /*004c*/ 	.word	0x00000000
        /*0050*/ 	.short	0x0007
        /*0052*/ 	.short	0x002c
        /*0054*/ 	.byte	0x00, 0xf0, 0x11, 0x00


	//----- nvinfo : EIATTR_KPARAM_INFO
	.align		4
.L_85:
        /*0058*/ 	.byte	0x04, 0x17
        /*005a*/ 	.short	(.L_87 - .L_86)
.L_86:
        /*005c*/ 	.word	0x00000000
        /*0060*/ 	.short	0x0006
        /*0062*/ 	.short	0x0028
        /*0064*/ 	.byte	0x00, 0xf0, 0x11, 0x00


	//----- nvinfo : EIATTR_KPARAM_INFO
	.align		4
.L_87:
        /*0068*/ 	.byte	0x04, 0x17
        /*006a*/ 	.short	(.L_89 - .L_88)
.L_88:
        /*006c*/ 	.word	0x00000000
        /*0070*/ 	.short	0x0005
        /*0072*/ 	.short	0x0024
        /*0074*/ 	.byte	0x00, 0xf0, 0x11, 0x00


	//----- nvinfo : EIATTR_KPARAM_INFO
	.align		4
.L_89:
        /*0078*/ 	.byte	0x04, 0x17
        /*007a*/ 	.short	(.L_91 - .L_90)
.L_90:
        /*007c*/ 	.word	0x00000000
        /*0080*/ 	.short	0x0004
        /*0082*/ 	.short	0x0020
        /*0084*/ 	.byte	0x00, 0xf0, 0x11, 0x00


	//----- nvinfo : EIATTR_KPARAM_INFO
	.align		4
.L_91:
        /*0088*/ 	.byte	0x04, 0x17
        /*008a*/ 	.short	(.L_93 - .L_92)
.L_92:
        /*008c*/ 	.word	0x00000000
        /*0090*/ 	.short	0x0003
        /*0092*/ 	.short	0x0018
        /*0094*/ 	.byte	0x00, 0xf5, 0x21, 0x00


	//----- nvinfo : EIATTR_KPARAM_INFO
	.align		4
.L_93:
        /*0098*/ 	.byte	0x04, 0x17
        /*009a*/ 	.short	(.L_95 - .L_94)
.L_94:
        /*009c*/ 	.word	0x00000000
        /*00a0*/ 	.short	0x0002
        /*00a2*/ 	.short	0x0010
        /*00a4*/ 	.byte	0x00, 0xf5, 0x21, 0x00


	//----- nvinfo : EIATTR_KPARAM_INFO
	.align		4
.L_95:
        /*00a8*/ 	.byte	0x04, 0x17
        /*00aa*/ 	.short	(.L_97 - .L_96)
.L_96:
        /*00ac*/ 	.word	0x00000000
        /*00b0*/ 	.short	0x0001
        /*00b2*/ 	.short	0x0008
        /*00b4*/ 	.byte	0x00, 0xf5, 0x21, 0x00


	//----- nvinfo : EIATTR_KPARAM_INFO
	.align		4
.L_97:
        /*00b8*/ 	.byte	0x04, 0x17
        /*00ba*/ 	.short	(.L_99 - .L_98)
.L_98:
        /*00bc*/ 	.word	0x00000000
        /*00c0*/ 	.short	0x0000
        /*00c2*/ 	.short	0x0000
        /*00c4*/ 	.byte	0x00, 0xf5, 0x21, 0x00


	//----- nvinfo : EIATTR_SPARSE_MMA_MASK
	.align		4
.L_99:
        /*00c8*/ 	.byte	0x03, 0x50
        /*00ca*/ 	.short	0x0000


	//----- nvinfo : EIATTR_MAXREG_COUNT
	.align		4
        /*00cc*/ 	.byte	0x03, 0x1b
        /*00ce*/ 	.short	0x00ff


	//----- nvinfo : EIATTR_MERCURY_ISA_VERSION
	.align		4
        /*00d0*/ 	.byte	0x03, 0x5f
        /*00d2*/ 	.short	0x0101


	//----- nvinfo : EIATTR_VRC_CTA_INIT_COUNT
	.align		4
        /*00d4*/ 	.byte	0x02, 0x4a
	.zero		1
	.zero		1


	//----- nvinfo : EIATTR_EXIT_INSTR_OFFSETS
	.align		4
        /*00d8*/ 	.byte	0x04, 0x1c
        /*00da*/ 	.short	(.L_101 - .L_100)


	//   ....[0]....
.L_100:
        /*00dc*/ 	.word	0x00000100


	//   ....[1]....
        /*00e0*/ 	.word	0x00000900


	//----- nvinfo : EIATTR_CRS_STACK_SIZE
	.align		4
.L_101:
        /*00e4*/ 	.byte	0x04, 0x1e
        /*00e6*/ 	.short	(.L_103 - .L_102)
.L_102:
        /*00e8*/ 	.word	0x00000000


	//----- nvinfo : EIATTR_CBANK_PARAM_SIZE
	.align		4
.L_103:
        /*00ec*/ 	.byte	0x03, 0x19
        /*00ee*/ 	.short	0x0048


	//----- nvinfo : EIATTR_PARAM_CBANK
	.align		4
        /*00f0*/ 	.byte	0x04, 0x0a
        /*00f2*/ 	.short	(.L_105 - .L_104)
	.align		4
.L_104:
        /*00f4*/ 	.word	index@(.nv.constant0._Z8update_uPfS_S_S_fffffS_ii)
        /*00f8*/ 	.short	0x0380
        /*00fa*/ 	.short	0x0048


	//----- nvinfo : EIATTR_SW_WAR
	.align		4
.L_105:
        /*00fc*/ 	.byte	0x04, 0x36
        /*00fe*/ 	.short	(.L_107 - .L_106)
.L_106:
        /*0100*/ 	.word	0x00000008
.L_107:


//--------------------- .nv.info._Z21pressure_poisson_stepPfS_ffS_ii --------------------------
	.section	.nv.info._Z21pressure_poisson_stepPfS_ffS_ii,"",@"SHT_CUDA_INFO"
	.sectionflags	@""
	.align	4


	//----- nvinfo : EIATTR_CUDA_API_VERSION
	.align		4
        /*0000*/ 	.byte	0x04, 0x37
        /*0002*/ 	.short	(.L_109 - .L_108)
.L_108:
        /*0004*/ 	.word	0x00000082


	//----- nvinfo : EIATTR_KPARAM_INFO
	.align		4
.L_109:
        /*0008*/ 	.byte	0x04, 0x17
        /*000a*/ 	.short	(.L_111 - .L_110)
.L_110:
        /*000c*/ 	.word	0x00000000
        /*0010*/ 	.short	0x0006
        /*0012*/ 	.short	0x0024
        /*0014*/ 	.byte	0x00, 0xf0, 0x11, 0x00


	//----- nvinfo : EIATTR_KPARAM_INFO
	.align		4
.L_111:
        /*0018*/ 	.byte	0x04, 0x17
        /*001a*/ 	.short	(.L_113 - .L_112)
.L_112:
        /*001c*/ 	.word	0x00000000
        /*0020*/ 	.short	0x0005
        /*0022*/ 	.short	0x0020
        /*0024*/ 	.byte	0x00, 0xf0, 0x11, 0x00


	//----- nvinfo : EIATTR_KPARAM_INFO
	.align		4
.L_113:
        /*0028*/ 	.byte	0x04, 0x17
        /*002a*/ 	.short	(.L_115 - .L_114)
.L_114:
        /*002c*/ 	.word	0x00000000
        /*0030*/ 	.short	0x0004
        /*0032*/ 	.short	0x0018
        /*0034*/ 	.byte	0x00, 0xf5, 0x21, 0x00


	//----- nvinfo : EIATTR_KPARAM_INFO
	.align		4
.L_115:
        /*0038*/ 	.byte	0x04, 0x17
        /*003a*/ 	.short	(.L_117 - .L_116)
.L_116:
        /*003c*/ 	.word	0x00000000
        /*0040*/ 	.short	0x0003
        /*0042*/ 	.short	0x0014
        /*0044*/ 	.byte	0x00, 0xf0, 0x11, 0x00


	//----- nvinfo : EIATTR_KPARAM_INFO
	.align		4
.L_117:
        /*0048*/ 	.byte	0x04, 0x17
        /*004a*/ 	.short	(.L_119 - .L_118)
.L_118:
        /*004c*/ 	.word	0x00000000
        /*0050*/ 	.short	0x0002
        /*0052*/ 	.short	0x0010
        /*0054*/ 	.byte	0x00, 0xf0, 0x11, 0x00


	//----- nvinfo : EIATTR_KPARAM_INFO
	.align		4
.L_119:
        /*0058*/ 	.byte	0x04, 0x17
        /*005a*/ 	.short	(.L_121 - .L_120)
.L_120:
        /*005c*/ 	.word	0x00000000
        /*0060*/ 	.short	0x0001
        /*0062*/ 	.short	0x0008
        /*0064*/ 	.byte	0x00, 0xf5, 0x21, 0x00


	//----- nvinfo : EIATTR_KPARAM_INFO
	.align		4
.L_121:
        /*0068*/ 	.byte	0x04, 0x17
        /*006a*/ 	.short	(.L_123 - .L_122)
.L_122:
        /*006c*/ 	.word	0x00000000
        /*0070*/ 	.short	0x0000
        /*0072*/ 	.short	0x0000
        /*0074*/ 	.byte	0x00, 0xf5, 0x21, 0x00


	//----- nvinfo : EIATTR_SPARSE_MMA_MASK
	.align		4
.L_123:
        /*0078*/ 	.byte	0x03, 0x50
        /*007a*/ 	.short	0x0000


	//----- nvinfo : EIATTR_MAXREG_COUNT
	.align		4
        /*007c*/ 	.byte	0x03, 0x1b
        /*007e*/ 	.short	0x00ff


	//----- nvinfo : EIATTR_MERCURY_ISA_VERSION
	.align		4
        /*0080*/ 	.byte	0x03, 0x5f
        /*0082*/ 	.short	0x0101


	//----- nvinfo : EIATTR_VRC_CTA_INIT_COUNT
	.align		4
        /*0084*/ 	.byte	0x02, 0x4a
	.zero		1
	.zero		1


	//----- nvinfo : EIATTR_EXIT_INSTR_OFFSETS
	.align		4
        /*0088*/ 	.byte	0x04, 0x1c
        /*008a*/ 	.short	(.L_125 - .L_124)


	//   ....[0]....
.L_124:
        /*008c*/ 	.word	0x00000100


	//   ....[1]....
        /*0090*/ 	.word	0x00000530


	//----- nvinfo : EIATTR_CRS_STACK_SIZE
	.align		4
.L_125:
        /*0094*/ 	.byte	0x04, 0x1e
        /*0096*/ 	.short	(.L_127 - .L_126)
.L_126:
        /*0098*/ 	.word	0x00000000


	//----- nvinfo : EIATTR_CBANK_PARAM_SIZE
	.align		4
.L_127:
        /*009c*/ 	.byte	0x03, 0x19
        /*009e*/ 	.short	0x0028


	//----- nvinfo : EIATTR_PARAM_CBANK
	.align		4
        /*00a0*/ 	.byte	0x04, 0x0a
        /*00a2*/ 	.short	(.L_129 - .L_128)
	.align		4
.L_128:
        /*00a4*/ 	.word	index@(.nv.constant0._Z21pressure_poisson_stepPfS_ffS_ii)
        /*00a8*/ 	.short	0x0380
        /*00aa*/ 	.short	0x0028


	//----- nvinfo : EIATTR_SW_WAR
	.align		4
.L_129:
        /*00ac*/ 	.byte	0x04, 0x36
        /*00ae*/ 	.short	(.L_131 - .L_130)
.L_130:
        /*00b0*/ 	.word	0x00000008
.L_131:


//--------------------- .nv.info._Z4copyPfS_ii    --------------------------
	.section	.nv.info._Z4copyPfS_ii,"",@"SHT_CUDA_INFO"
	.sectionflags	@""
	.align	4


	//----- nvinfo : EIATTR_CUDA_API_VERSION
	.align		4
        /*0000*/ 	.byte	0x04, 0x37
        /*0002*/ 	.short	(.L_133 - .L_132)
.L_132:
        /*0004*/ 	.word	0x00000082


	//----- nvinfo : EIATTR_KPARAM_INFO
	.align		4
.L_133:
        /*0008*/ 	.byte	0x04, 0x17
        /*000a*/ 	.short	(.L_135 - .L_134)
.L_134:
        /*000c*/ 	.word	0x00000000
        /*0010*/ 	.short	0x0003
        /*0012*/ 	.short	0x0014
        /*0014*/ 	.byte	0x00, 0xf0, 0x11, 0x00


	//----- nvinfo : EIATTR_KPARAM_INFO
	.align		4
.L_135:
        /*0018*/ 	.byte	0x04, 0x17
        /*001a*/ 	.short	(.L_137 - .L_136)
.L_136:
        /*001c*/ 	.word	0x00000000
        /*0020*/ 	.short	0x0002
        /*0022*/ 	.short	0x0010
        /*0024*/ 	.byte	0x00, 0xf0, 0x11, 0x00


	//----- nvinfo : EIATTR_KPARAM_INFO
	.align		4
.L_137:
        /*0028*/ 	.byte	0x04, 0x17
        /*002a*/ 	.short	(.L_139 - .L_138)
.L_138:
        /*002c*/ 	.word	0x00000000
        /*0030*/ 	.short	0x0001
        /*0032*/ 	.short	0x0008
        /*0034*/ 	.byte	0x00, 0xf5, 0x21, 0x00


	//----- nvinfo : EIATTR_KPARAM_INFO
	.align		4
.L_139:
        /*0038*/ 	.byte	0x04, 0x17
        /*003a*/ 	.short	(.L_141 - .L_140)
.L_140:
        /*003c*/ 	.word	0x00000000
        /*0040*/ 	.short	0x0000
        /*0042*/ 	.short	0x0000
        /*0044*/ 	.byte	0x00, 0xf5, 0x21, 0x00


	//----- nvinfo : EIATTR_SPARSE_MMA_MASK
	.align		4
.L_141:
        /*0048*/ 	.byte	0x03, 0x50
        /*004a*/ 	.short	0x0000


	//----- nvinfo : EIATTR_MAXREG_COUNT
	.align		4
        /*004c*/ 	.byte	0x03, 0x1b
        /*004e*/ 	.short	0x00ff


	//----- nvinfo : EIATTR_MERCURY_ISA_VERSION
	.align		4
        /*0050*/ 	.byte	0x03, 0x5f
        /*0052*/ 	.short	0x0101


	//----- nvinfo : EIATTR_VRC_CTA_INIT_COUNT
	.align		4
        /*0054*/ 	.byte	0x02, 0x4a
	.zero		1
	.zero		1


	//----- nvinfo : EIATTR_EXIT_INSTR_OFFSETS
	.align		4
        /*0058*/ 	.byte	0x04, 0x1c
        /*005a*/ 	.short	(.L_143 - .L_142)


	//   ....[0]....
.L_142:
        /*005c*/ 	.word	0x000000d0


	//   ....[1]....
        /*0060*/ 	.word	0x00000160


	//----- nvinfo : EIATTR_CBANK_PARAM_SIZE
	.align		4
.L_143:
        /*0064*/ 	.byte	0x03, 0x19
        /*0066*/ 	.short	0x0018


	//----- nvinfo : EIATTR_PARAM_CBANK
	.align		4
        /*0068*/ 	.byte	0x04, 0x0a
        /*006a*/ 	.short	(.L_145 - .L_144)
	.align		4
.L_144:
        /*006c*/ 	.word	index@(.nv.constant0._Z4copyPfS_ii)
        /*0070*/ 	.short	0x0380
        /*0072*/ 	.short	0x0018


	//----- nvinfo : EIATTR_SW_WAR
	.align		4
.L_145:
        /*0074*/ 	.byte	0x04, 0x36
        /*0076*/ 	.short	(.L_147 - .L_146)
.L_146:
        /*0078*/ 	.word	0x00000008
.L_147:


//--------------------- .nv.info._Z10build_up_bPfffS_S_ffii --------------------------
	.section	.nv.info._Z10build_up_bPfffS_S_ffii,"",@"SHT_CUDA_INFO"
	.sectionflags	@""
	.align	4


	//----- nvinfo : EIATTR_CUDA_API_VERSION
	.align		4
        /*0000*/ 	.byte	0x04, 0x37
        /*0002*/ 	.short	(.L_149 - .L_148)
.L_148:
        /*0004*/ 	.word	0x00000082


	//----- nvinfo : EIATTR_KPARAM_INFO
	.align		4
.L_149:
        /*0008*/ 	.byte	0x04, 0x17
        /*000a*/ 	.short	(.L_151 - .L_150)
.L_150:
        /*000c*/ 	.word	0x00000000
        /*0010*/ 	.short	0x0008
        /*0012*/ 	.short	0x002c
        /*0014*/ 	.byte	0x00, 0xf0, 0x11, 0x00


	//----- nvinfo : EIATTR_KPARAM_INFO
	.align		4
.L_151:
        /*0018*/ 	.byte	0x04, 0x17
        /*001a*/ 	.short	(.L_153 - .L_152)
.L_152:
        /*001c*/ 	.word	0x00000000
        /*0020*/ 	.short	0x0007
        /*0022*/ 	.short	0x0028
        /*0024*/ 	.byte	0x00, 0xf0, 0x11, 0x00


	//----- nvinfo : EIATTR_KPARAM_INFO
	.align		4
.L_153:
        /*0028*/ 	.byte	0x04, 0x17
        /*002a*/ 	.short	(.L_155 - .L_154)
.L_154:
        /*002c*/ 	.word	0x00000000
        /*0030*/ 	.short	0x0006
        /*0032*/ 	.short	0x0024
        /*0034*/ 	.byte	0x00, 0xf0, 0x11, 0x00


	//----- nvinfo : EIATTR_KPARAM_INFO
	.align		4
.L_155:
        /*0038*/ 	.byte	0x04, 0x17
        /*003a*/ 	.short	(.L_157 - .L_156)
.L_156:
        /*003c*/ 	.word	0x00000000
        /*0040*/ 	.short	0x0005
        /*0042*/ 	.short	0x0020
        /*0044*/ 	.byte	0x00, 0xf0, 0x11, 0x00


	//----- nvinfo : EIATTR_KPARAM_INFO
	.align		4
.L_157:
        /*0048*/ 	.byte	0x04, 0x17
        /*004a*/ 	.short	(.L_159 - .L_158)
.L_158:
        /*004c*/ 	.word	0x00000000
        /*0050*/ 	.short	0x0004
        /*0052*/ 	.short	0x0018
        /*0054*/ 	.byte	0x00, 0xf5, 0x21, 0x00


	//----- nvinfo : EIATTR_KPARAM_INFO
	.align		4
.L_159:
        /*0058*/ 	.byte	0x04, 0x17
        /*005a*/ 	.short	(.L_161 - .L_160)
.L_160:
        /*005c*/ 	.word	0x00000000
        /*0060*/ 	.short	0x0003
        /*0062*/ 	.short	0x0010
        /*0064*/ 	.byte	0x00, 0xf5, 0x21, 0x00


	//----- nvinfo : EIATTR_KPARAM_INFO
	.align		4
.L_161:
        /*0068*/ 	.byte	0x04, 0x17
        /*006a*/ 	.short	(.L_163 - .L_162)
.L_162:
        /*006c*/ 	.word	0x00000000
        /*0070*/ 	.short	0x0002
        /*0072*/ 	.short	0x000c
        /*0074*/ 	.byte	0x00, 0xf0, 0x11, 0x00


	//----- nvinfo : EIATTR_KPARAM_INFO
	.align		4
.L_163:
        /*0078*/ 	.byte	0x04, 0x17
        /*007a*/ 	.short	(.L_165 - .L_164)
.L_164:
        /*007c*/ 	.word	0x00000000
        /*0080*/ 	.short	0x0001
        /*0082*/ 	.short	0x0008
        /*0084*/ 	.byte	0x00, 0xf0, 0x11, 0x00


	//----- nvinfo : EIATTR_KPARAM_INFO
	.align		4
.L_165:
        /*0088*/ 	.byte	0x04, 0x17
        /*008a*/ 	.short	(.L_167 - .L_166)
.L_166:
        /*008c*/ 	.word	0x00000000
        /*0090*/ 	.short	0x0000
        /*0092*/ 	.short	0x0000
        /*0094*/ 	.byte	0x00, 0xf5, 0x21, 0x00


	//----- nvinfo : EIATTR_SPARSE_MMA_MASK
	.align		4
.L_167:
        /*0098*/ 	.byte	0x03, 0x50
        /*009a*/ 	.short	0x0000


	//----- nvinfo : EIATTR_MAXREG_COUNT
	.align		4
        /*009c*/ 	.byte	0x03, 0x1b
        /*009e*/ 	.short	0x00ff


	//----- nvinfo : EIATTR_MERCURY_ISA_VERSION
	.align		4
        /*00a0*/ 	.byte	0x03, 0x5f
        /*00a2*/ 	.short	0x0101


	//----- nvinfo : EIATTR_VRC_CTA_INIT_COUNT
	.align		4
        /*00a4*/ 	.byte	0x02, 0x4a
	.zero		1
	.zero		1


	//----- nvinfo : EIATTR_EXIT_INSTR_OFFSETS
	.align		4
        /*00a8*/ 	.byte	0x04, 0x1c
        /*00aa*/ 	.short	(.L_169 - .L_168)


	//   ....[0]....
.L_168:
        /*00ac*/ 	.word	0x00000100


	//   ....[1]....
        /*00b0*/ 	.word	0x000008b0


	//----- nvinfo : EIATTR_CRS_STACK_SIZE
	.align		4
.L_169:
        /*00b4*/ 	.byte	0x04, 0x1e
        /*00b6*/ 	.short	(.L_171 - .L_170)
.L_170:
        /*00b8*/ 	.word	0x00000000


	//----- nvinfo : EIATTR_CBANK_PARAM_SIZE
	.align		4
.L_171:
        /*00bc*/ 	.byte	0x03, 0x19
        /*00be*/ 	.short	0x0030


	//----- nvinfo : EIATTR_PARAM_CBANK
	.align		4
        /*00c0*/ 	.byte	0x04, 0x0a
        /*00c2*/ 	.short	(.L_173 - .L_172)
	.align		4
.L_172:
        /*00c4*/ 	.word	index@(.nv.constant0._Z10build_up_bPfffS_S_ffii)
        /*00c8*/ 	.short	0x0380
        /*00ca*/ 	.short	0x0030


	//----- nvinfo : EIATTR_SW_WAR
	.align		4
.L_173:
        /*00cc*/ 	.byte	0x04, 0x36
        /*00ce*/ 	.short	(.L_175 - .L_174)
.L_174:
        /*00d0*/ 	.word	0x00000008
.L_175:


//--------------------- .nv.callgraph             --------------------------
	.section	.nv.callgraph,"",@"SHT_CUDA_CALLGRAPH"
	.align	4
	.sectionentsize	8
	.align		4
        /*0000*/ 	.word	0x00000000
	.align		4
        /*0004*/ 	.word	0xffffffff
	.align		4
        /*0008*/ 	.word	0x00000000
	.align		4
        /*000c*/ 	.word	0xfffffffe
	.align		4
        /*0010*/ 	.word	0x00000000
	.align		4
        /*0014*/ 	.word	0xfffffffd
	.align		4
        /*0018*/ 	.word	0x00000000
	.align		4
        /*001c*/ 	.word	0xfffffffc


//--------------------- .text._Z8update_vPfS_S_S_fffffS_ii --------------------------
	.section	.text._Z8update_vPfS_S_S_fffffS_ii,"ax",@progbits
	.align	128
        .global         _Z8update_vPfS_S_S_fffffS_ii
        .type           _Z8update_vPfS_S_S_fffffS_ii,@function
        .size           _Z8update_vPfS_S_S_fffffS_ii,(.L_x_79 - _Z8update_vPfS_S_S_fffffS_ii)
        .other          _Z8update_vPfS_S_S_fffffS_ii,@"STO_CUDA_ENTRY STV_DEFAULT"
_Z8update_vPfS_S_S_fffffS_ii:
.text._Z8update_vPfS_S_S_fffffS_ii:
[----:B------:R-:W-:Y:S01]  /*0000*/  LDC R1, c[0x0][0x37c] ;  /* 0x0000df00ff017b82 */ /* 0x000fe20000000800 */
[----:B------:R-:W0:Y:S07]  /*0010*/  S2R R0, SR_TID.X ;  /* 0x0000000000007919 */ /* 0x000e2e0000002100 */
[----:B------:R-:W0:Y:S01]  /*0020*/  S2UR UR5, SR_CTAID.X ;  /* 0x00000000000579c3 */ /* 0x000e220000002500 */
[----:B------:R-:W1:Y:S01]  /*0030*/  LDCU.64 UR8, c[0x0][0x3c0] ;  /* 0x00007800ff0877ac */ /* 0x000e620008000a00 */
[----:B------:R-:W2:Y:S06]  /*0040*/  S2R R3, SR_TID.Y ;  /* 0x0000000000037919 */ /* 0x000eac0000002200 */
[----:B------:R-:W0:Y:S08]  /*0050*/  LDC R9, c[0x0][0x360] ;  /* 0x0000d800ff097b82 */ /* 0x000e300000000800 */
[----:B------:R-:W2:Y:S01]  /*0060*/  S2UR UR6, SR_CTAID.Y ;  /* 0x00000000000679c3 */ /* 0x000ea20000002600 */
[----:B-1----:R-:W-:-:S07]  /*0070*/  UIADD3 UR4, UPT, UPT, UR9, -0x1, URZ ;  /* 0xffffffff09047890 */ /* 0x002fce000fffe0ff */
[----:B------:R-:W2:Y:S01]  /*0080*/  LDC R10, c[0x0][0x364] ;  /* 0x0000d900ff0a7b82 */ /* 0x000ea20000000800 */
[----:B0-----:R-:W-:-:S05]  /*0090*/  IMAD R9, R9, UR5, R0 ;  /* 0x0000000509097c24 */ /* 0x001fca000f8e0200 */
[----:B------:R-:W-:Y:S01]  /*00a0*/  ISETP.GE.AND P0, PT, R9, UR4, PT ;  /* 0x0000000409007c0c */ /* 0x000fe2000bf06270 */
[----:B------:R-:W-:-:S03]  /*00b0*/  UIADD3 UR4, UPT, UPT, UR8, -0x1, URZ ;  /* 0xffffffff08047890 */ /* 0x000fc6000fffe0ff */
[----:B------:R-:W-:Y:S01]  /*00c0*/  ISETP.LT.OR P0, PT, R9, 0x1, P0 ;  /* 0x000000010900780c */ /* 0x000fe20000701670 */
[----:B--2---:R-:W-:-:S05]  /*00d0*/  IMAD R10, R10, UR6, R3 ;  /* 0x000000060a0a7c24 */ /* 0x004fca000f8e0203 */
[----:B------:R-:W-:-:S04]  /*00e0*/  ISETP.EQ.OR P0, PT, R10, RZ, P0 ;  /* 0x000000ff0a00720c */ /* 0x000fc80000702670 */
[----:B------:R-:W-:-:S13]  /*00f0*/  ISETP.GE.OR P0, PT, R10, UR4, P0 ;  /* 0x000000040a007c0c */ /* 0x000fda0008706670 */
[----:B------:R-:W-:Y:S05]  /*0100*/  @P0 EXIT ;  /* 0x000000000000094d */ /* 0x000fea0003800000 */
[----:B------:R-:W0:Y:S01]  /*0110*/  LDC.64 R2, c[0x0][0x390] ;  /* 0x0000e400ff027b82 */ /* 0x000e220000000a00 */
[----:B------:R-:W1:Y:S01]  /*0120*/  LDCU.64 UR4, c[0x0][0x358] ;  /* 0x00006b00ff0477ac */ /* 0x000e620008000a00 */
[----:B------:R-:W-:-:S06]  /*0130*/  IMAD R6, R9, UR8, R10 ;  /* 0x0000000809067c24 */ /* 0x000fcc000f8e020a */
[----:B------:R-:W2:Y:S08]  /*0140*/  LDC.64 R4, c[0x0][0x398] ;  /* 0x0000e600ff047b82 */ /* 0x000eb00000000a00 */
[----:B------:R-:W3:Y:S01]  /*0150*/  LDC.64 R14, c[0x0][0x3a0] ;  /* 0x0000e800ff0e7b82 */ /* 0x000ee20000000a00 */
[----:B0-----:R-:W-:-:S06]  /*0160*/  IMAD.WIDE R2, R6, 0x4, R2 ;  /* 0x0000000406027825 */ /* 0x001fcc00078e0202 */
[----:B-1----:R-:W4:Y:S01]  /*0170*/  LDG.E R3, desc[UR4][R2.64] ;  /* 0x0000000402037981 */ /* 0x002f22000c1e1900 */
[----:B--2---:R-:W-:-:S05]  /*0180*/  IMAD.WIDE R4, R6, 0x4, R4 ;  /* 0x0000000406047825 */ /* 0x004fca00078e0204 */
[----:B------:R0:W5:Y:S01]  /*0190*/  LDG.E R8, desc[UR4][R4.64] ;  /* 0x0000000404087981 */ /* 0x000162000c1e1900 */
[----:B------:R-:W-:Y:S01]  /*01a0*/  BSSY.RECONVERGENT B0, `(.L_x_0) ;  /* 0x000000f000007945 */ /* 0x000fe20003800200 */
[----:B---3--:R-:W1:Y:S02]  /*01b0*/  MUFU.RCP R12, R15 ;  /* 0x0000000f000c7308 */ /* 0x008e640000001000 */
[----:B-1----:R-:W-:-:S04]  /*01c0*/  FFMA R7, R12, -R15, 1 ;  /* 0x3f8000000c077423 */ /* 0x002fc8000000080f */
[----:B------:R-:W-:Y:S01]  /*01d0*/  FFMA R7, R12, R7, R12 ;  /* 0x000000070c077223 */ /* 0x000fe2000000000c */
[----:B----4-:R-:W-:-:S04]  /*01e0*/  FMUL R0, R3, R14 ;  /* 0x0000000e03007220 */ /* 0x010fc80000400000 */
[----:B------:R-:W1:Y:S01]  /*01f0*/  FCHK P0, R0, R15 ;  /* 0x0000000f00007302 */ /* 0x000e620000000000 */
[----:B------:R-:W-:-:S04]  /*0200*/  FFMA R12, R0, R7, RZ ;  /* 0x00000007000c7223 */ /* 0x000fc800000000ff */
[----:B------:R-:W-:-:S04]  /*0210*/  FFMA R11, R12, -R15, R0 ;  /* 0x8000000f0c0b7223 */ /* 0x000fc80000000000 */
[----:B------:R-:W-:Y:S01]  /*0220*/  FFMA R11, R7, R11, R12 ;  /* 0x0000000b070b7223 */ /* 0x000fe2000000000c */
[----:B01----:R-:W-:Y:S06]  /*0230*/  @!P0 BRA `(.L_x_1) ;  /* 0x0000000000148947 */ /* 0x003fec0003800000 */
[----:B------:R-:W0:Y:S01]  /*0240*/  LDCU UR6, c[0x0][0x3a4] ;  /* 0x00007480ff0677ac */ /* 0x000e220008000800 */
[----:B------:R-:W-:Y:S02]  /*0250*/  MOV R2, 0x280 ;  /* 0x0000028000027802 */ /* 0x000fe40000000f00 */
[----:B0-----:R-:W-:-:S07]  /*0260*/  MOV R3, UR6 ;  /* 0x0000000600037c02 */ /* 0x001fce0008000f00 */
[----:B-----5:R-:W-:Y:S05]  /*0270*/  CALL.REL.NOINC `($__internal_0_$__cuda_sm3x_div_rn_noftz_f32_slowpath) ;  /* 0x0000000400b47944 */ /* 0x020fea0003c00000 */
[----:B------:R-:W-:-:S07]  /*0280*/  MOV R11, R0 ;  /* 0x00000000000b7202 */ /* 0x000fce0000000f00 */
.L_x_1:
[----:B------:R-:W-:Y:S05]  /*0290*/  BSYNC.RECONVERGENT B0 ;  /* 0x0000000000007941 */ /* 0x000fea0003800200 */
.L_x_0:
[----:B------:R-:W2:Y:S01]  /*02a0*/  LDG.E R7, desc[UR4][R4.64+-0x4] ;  /* 0xfffffc0404077981 */ /* 0x000ea2000c1e1900 */
[----:B------:R-:W0:Y:S01]  /*02b0*/  LDC R15, c[0x0][0x3a8] ;  /* 0x0000ea00ff0f7b82 */ /* 0x000e220000000800 */
[----:B------:R-:W1:Y:S01]  /*02c0*/  LDCU UR6, c[0x0][0x3a0] ;  /* 0x00007400ff0677ac */ /* 0x000e620008000800 */
[----:B------:R-:W-:Y:S01]  /*02d0*/  BSSY.RECONVERGENT B0, `(.L_x_2) ;  /* 0x0000011000007945 */ /* 0x000fe20003800200 */
[----:B-1---5:R-:W-:Y:S01]  /*02e0*/  FMUL R0, R8, UR6 ;  /* 0x0000000608007c20 */ /* 0x022fe20008400000 */
[----:B0-----:R-:W0:Y:S08]  /*02f0*/  MUFU.RCP R2, R15 ;  /* 0x0000000f00027308 */ /* 0x001e300000001000 */
[----:B------:R-:W1:Y:S01]  /*0300*/  FCHK P0, R0, R15 ;  /* 0x0000000f00007302 */ /* 0x000e620000000000 */
[----:B0-----:R-:W-:-:S04]  /*0310*/  FFMA R3, R2, -R15, 1 ;  /* 0x3f80000002037423 */ /* 0x001fc8000000080f */
[----:B------:R-:W-:-:S04]  /*0320*/  FFMA R13, R2, R3, R2 ;  /* 0x00000003020d7223 */ /* 0x000fc80000000002 */
[----:B------:R-:W-:-:S04]  /*0330*/  FFMA R2, R0, R13, RZ ;  /* 0x0000000d00027223 */ /* 0x000fc800000000ff */
[----:B------:R-:W-:-:S04]  /*0340*/  FFMA R14, R2, -R15, R0 ;  /* 0x8000000f020e7223 */ /* 0x000fc80000000000 */
[----:B------:R-:W-:Y:S01]  /*0350*/  FFMA R13, R13, R14, R2 ;  /* 0x0000000e0d0d7223 */ /* 0x000fe20000000002 */
[----:B--2---:R-:W-:-:S04]  /*0360*/  FADD R3, R8, -R7 ;  /* 0x8000000708037221 */ /* 0x004fc80000000000 */
[----:B------:R-:W-:Y:S01]  /*0370*/  FFMA R12, R3, -R11, R8 ;  /* 0x8000000b030c7223 */ /* 0x000fe20000000008 */
[----:B-1----:R-:W-:Y:S06]  /*0380*/  @!P0 BRA `(.L_x_3) ;  /* 0x0000000000148947 */ /* 0x002fec0003800000 */
[----:B------:R-:W0:Y:S01]  /*0390*/  LDCU UR6, c[0x0][0x3a8] ;  /* 0x00007500ff0677ac */ /* 0x000e220008000800 */
[----:B------:R-:W-:Y:S01]  /*03a0*/  MOV R2, 0x3d0 ;  /* 0x000003d000027802 */ /* 0x000fe20000000f00 */
[----:B0-----:R-:W-:-:S07]  /*03b0*/  IMAD.U32 R3, RZ, RZ, UR6 ;  /* 0x00000006ff037e24 */ /* 0x001fce000f8e00ff */
[----:B------:R-:W-:Y:S05]  /*03c0*/  CALL.REL.NOINC `($__internal_0_$__cuda_sm3x_div_rn_noftz_f32_slowpath) ;  /* 0x0000000400607944 */ /* 0x000fea0003c00000 */
[----:B------:R-:W-:-:S07]  /*03d0*/  MOV R13, R0 ;  /* 0x00000000000d7202 */ /* 0x000fce0000000f00 */
.L_x_3:
[----:B------:R-:W-:Y:S05]  /*03e0*/  BSYNC.RECONVERGENT B0 ;  /* 0x0000000000007941 */ /* 0x000fea0003800200 */
.L_x_2:
[----:B------:R-:W0:Y:S01]  /*03f0*/  LDC R0, c[0x0][0x3c0] ;  /* 0x0000f000ff007b82 */ /* 0x000e220000000800 */
[----:B------:R-:W1:Y:S07]  /*0400*/  LDCU UR6, c[0x0][0x3a0] ;  /* 0x00007400ff0677ac */ /* 0x000e6e0008000800 */
[----:B------:R-:W2:Y:S08]  /*0410*/  LDC.64 R2, c[0x0][0x398] ;  /* 0x0000e600ff027b82 */ /* 0x000eb00000000a00 */
[----:B------:R-:W3:Y:S01]  /*0420*/  LDC.64 R14, c[0x0][0x3a8] ;  /* 0x0000ea00ff0e7b82 */ /* 0x000ee20000000a00 */
[----:B0-----:R-:W-:-:S05]  /*0430*/  IMAD R11, R9, R0, -R0 ;  /* 0x00000000090b7224 */ /* 0x001fca00078e0a00 */
[----:B------:R-:W-:-:S05]  /*0440*/  IADD3 R11, PT, PT, R10, R11, RZ ;  /* 0x0000000b0a0b7210 */ /* 0x000fca0007ffe0ff */
[----:B--2---:R-:W-:-:S05]  /*0450*/  IMAD.WIDE R2, R11, 0x4, R2 ;  /* 0x000000040b027825 */ /* 0x004fca00078e0202 */
[----:B------:R0:W2:Y:S01]  /*0460*/  LDG.E R9, desc[UR4][R2.64] ;  /* 0x0000000402097981 */ /* 0x0000a2000c1e1900 */
[----:B---3--:R-:W-:-:S04]  /*0470*/  FADD R15, R15, R15 ;  /* 0x0000000f0f0f7221 */ /* 0x008fc80000000000 */
[----:B------:R-:W-:Y:S01]  /*0480*/  FMUL R15, R15, R14 ;  /* 0x0000000e0f0f7220 */ /* 0x000fe20000400000 */
[----:B-1----:R-:W-:-:S03]  /*0490*/  IMAD.U32 R14, RZ, RZ, UR6 ;  /* 0x00000006ff0e7e24 */ /* 0x002fc6000f8e00ff */
[----:B------:R-:W1:Y:S08]  /*04a0*/  MUFU.RCP R0, R15 ;  /* 0x0000000f00007308 */ /* 0x000e700000001000 */
[----:B------:R-:W3:Y:S01]  /*04b0*/  FCHK P0, R14, R15 ;  /* 0x0000000f0e007302 */ /* 0x000ee20000000000 */
[----:B-1----:R-:W-:-:S04]  /*04c0*/  FFMA R17, -R15, R0, 1 ;  /* 0x3f8000000f117423 */ /* 0x002fc80000000100 */
[----:B------:R-:W-:-:S04]  /*04d0*/  FFMA R0, R0, R17, R0 ;  /* 0x0000001100007223 */ /* 0x000fc80000000000 */
[----:B------:R-:W-:-:S04]  /*04e0*/  FFMA R17, R0, UR6, RZ ;  /* 0x0000000600117c23 */ /* 0x000fc800080000ff */
[----:B0-----:R-:W-:-:S04]  /*04f0*/  FFMA R2, -R15, R17, UR6 ;  /* 0x000000060f027e23 */ /* 0x001fc80008000111 */
[----:B------:R-:W-:Y:S01]  /*0500*/  FFMA R17, R0, R2, R17 ;  /* 0x0000000200117223 */ /* 0x000fe20000000011 */
[----:B--2---:R-:W-:-:S04]  /*0510*/  FADD R3, R8, -R9 ;  /* 0x8000000908037221 */ /* 0x004fc80000000000 */
[----:B------:R-:W-:Y:S01]  /*0520*/  FFMA R10, R3, -R13, R12 ;  /* 0x8000000d030a7223 */ /* 0x000fe2000000000c */
[----:B---3--:R-:W-:Y:S06]  /*0530*/  @!P0 BRA `(.L_x_4) ;  /* 0x0000000000188947 */ /* 0x008fec0003800000 */
[----:B------:R-:W0:Y:S01]  /*0540*/  LDCU UR6, c[0x0][0x3a0] ;  /* 0x00007400ff0677ac */ /* 0x000e220008000800 */
[----:B------:R-:W-:Y:S02]  /*0550*/  MOV R3, R15 ;  /* 0x0000000f00037202 */ /* 0x000fe40000000f00 */
[----:B------:R-:W-:Y:S02]  /*0560*/  MOV R2, 0x590 ;  /* 0x0000059000027802 */ /* 0x000fe40000000f00 */
[----:B0-----:R-:W-:-:S07]  /*0570*/  MOV R0, UR6 ;  /* 0x0000000600007c02 */ /* 0x001fce0008000f00 */
[----:B------:R-:W-:Y:S05]  /*0580*/  CALL.REL.NOINC `($__internal_0_$__cuda_sm3x_div_rn_noftz_f32_slowpath) ;  /* 0x0000000000f07944 */ /* 0x000fea0003c00000 */
[----:B------:R-:W-:-:S07]  /*0590*/  IMAD.MOV.U32 R17, RZ, RZ, R0 ;  /* 0x000000ffff117224 */ /* 0x000fce00078e0000 */
.L_x_4:
[----:B------:R-:W0:Y:S01]  /*05a0*/  LDC.64 R12, c[0x0][0x3b8] ;  /* 0x0000ee00ff0c7b82 */ /* 0x000e220000000a00 */
[----:B------:R-:W1:Y:S02]  /*05b0*/  LDCU UR6, c[0x0][0x3c0] ;  /* 0x00007800ff0677ac */ /* 0x000e640008000800 */
[----:B-1----:R-:W-:Y:S01]  /*05c0*/  IADD3 R3, PT, PT, R6, UR6, RZ ;  /* 0x0000000606037c10 */ /* 0x002fe2000fffe0ff */
[----:B0-----:R-:W-:-:S04]  /*05d0*/  IMAD.WIDE R14, R11, 0x4, R12 ;  /* 0x000000040b0e7825 */ /* 0x001fc800078e020c */
[----:B------:R-:W-:Y:S02]  /*05e0*/  IMAD.WIDE R12, R3, 0x4, R12 ;  /* 0x00000004030c7825 */ /* 0x000fe400078e020c */
[----:B------:R-:W2:Y:S01]  /*05f0*/  LDG.E R15, desc[UR4][R14.64] ;  /* 0x000000040e0f7981 */ /* 0x000ea2000c1e1900 */
[----:B------:R-:W0:Y:S03]  /*0600*/  LDC.64 R2, c[0x0][0x3a0] ;  /* 0x0000e800ff027b82 */ /* 0x000e260000000a00 */
[----:B------:R-:W2:Y:S01]  /*0610*/  LDG.E R12, desc[UR4][R12.64] ;  /* 0x000000040c0c7981 */ /* 0x000ea2000c1e1900 */
[----:B0-----:R-:W-:-:S04]  /*0620*/  FMUL R19, R3, R3 ;  /* 0x0000000303137220 */ /* 0x001fc80000400000 */
[----:B------:R-:W0:Y:S08]  /*0630*/  MUFU.RCP R0, R19 ;  /* 0x0000001300007308 */ /* 0x000e300000001000 */
[----:B------:R-:W1:Y:S01]  /*0640*/  FCHK P0, R2, R19 ;  /* 0x0000001302007302 */ /* 0x000e620000000000 */
[----:B0-----:R-:W-:-:S04]  /*0650*/  FFMA R3, -R19, R0, 1 ;  /* 0x3f80000013037423 */ /* 0x001fc80000000100 */
[----:B------:R-:W-:-:S04]  /*0660*/  FFMA R3, R0, R3, R0 ;  /* 0x0000000300037223 */ /* 0x000fc80000000000 */
[----:B------:R-:W-:-:S04]  /*0670*/  FFMA R0, R3, R2, RZ ;  /* 0x0000000203007223 */ /* 0x000fc800000000ff */
[----:B------:R-:W-:Y:S01]  /*0680*/  FFMA R16, -R19, R0, R2 ;  /* 0x0000000013107223 */ /* 0x000fe20000000102 */
[----:B--2---:R-:W-:-:S04]  /*0690*/  FADD R11, R12, -R15 ;  /* 0x8000000f0c0b7221 */ /* 0x004fc80000000000 */
[----:B------:R-:W-:Y:S01]  /*06a0*/  FFMA R10, R11, -R17, R10 ;  /* 0x800000110b0a7223 */ /* 0x000fe2000000000a */
[----:B------:R-:W-:Y:S01]  /*06b0*/  FFMA R11, R3, R16, R0 ;  /* 0x00000010030b7223 */ /* 0x000fe20000000000 */
[----:B-1----:R-:W-:Y:S06]  /*06c0*/  @!P0 BRA `(.L_x_5) ;  /* 0x0000000000188947 */ /* 0x002fec0003800000 */
[----:B------:R-:W0:Y:S01]  /*06d0*/  LDCU UR6, c[0x0][0x3a0] ;  /* 0x00007400ff0677ac */ /* 0x000e220008000800 */
[----:B------:R-:W-:Y:S02]  /*06e0*/  MOV R3, R19 ;  /* 0x0000001300037202 */ /* 0x000fe40000000f00 */
[----:B------:R-:W-:Y:S01]  /*06f0*/  MOV R2, 0x720 ;  /* 0x0000072000027802 */ /* 0x000fe20000000f00 */
[----:B0-----:R-:W-:-:S07]  /*0700*/  IMAD.U32 R0, RZ, RZ, UR6 ;  /* 0x00000006ff007e24 */ /* 0x001fce000f8e00ff */
[----:B------:R-:W-:Y:S05]  /*0710*/  CALL.REL.NOINC `($__internal_0_$__cuda_sm3x_div_rn_noftz_f32_slowpath) ;  /* 0x00000000008c7944 */ /* 0x000fea0003c00000 */
[----:B------:R-:W-:-:S07]  /*0720*/  MOV R11, R0 ;  /* 0x00000000000b7202 */ /* 0x000fce0000000f00 */
.L_x_5:
[----:B------:R-:W2:Y:S01]  /*0730*/  LDG.E R3, desc[UR4][R4.64+0x4] ;  /* 0x0000040404037981 */ /* 0x000ea2000c1e1900 */
[----:B------:R-:W0:Y:S01]  /*0740*/  LDC R2, c[0x0][0x3a8] ;  /* 0x0000ea00ff027b82 */ /* 0x000e220000000800 */
[----:B------:R-:W1:Y:S01]  /*0750*/  LDCU UR6, c[0x0][0x3a0] ;  /* 0x00007400ff0677ac */ /* 0x000e620008000800 */
[----:B------:R-:W-:Y:S01]  /*0760*/  FADD R8, R8, R8 ;  /* 0x0000000808087221 */ /* 0x000fe20000000000 */
[----:B-1----:R-:W-:Y:S01]  /*0770*/  MOV R15, UR6 ;  /* 0x00000006000f7c02 */ /* 0x002fe20008000f00 */
[----:B0-----:R-:W-:-:S04]  /*0780*/  FMUL R2, R2, R2 ;  /* 0x0000000202027220 */ /* 0x001fc80000400000 */
[----:B------:R-:W0:Y:S08]  /*0790*/  MUFU.RCP R13, R2 ;  /* 0x00000002000d7308 */ /* 0x000e300000001000 */
[----:B------:R-:W1:Y:S01]  /*07a0*/  FCHK P0, R15, R2 ;  /* 0x000000020f007302 */ /* 0x000e620000000000 */
[----:B0-----:R-:W-:-:S04]  /*07b0*/  FFMA R0, -R2, R13, 1 ;  /* 0x3f80000002007423 */ /* 0x001fc8000000010d */
[----:B------:R-:W-:-:S04]  /*07c0*/  FFMA R0, R13, R0, R13 ;  /* 0x000000000d007223 */ /* 0x000fc8000000000d */
[----:B------:R-:W-:Y:S01]  /*07d0*/  FFMA R13, R0, UR6, RZ ;  /* 0x00000006000d7c23 */ /* 0x000fe200080000ff */
[----:B--2---:R-:W-:-:S03]  /*07e0*/  FADD R12, R3, -R8 ;  /* 0x80000008030c7221 */ /* 0x004fc60000000000 */
[----:B------:R-:W-:Y:S01]  /*07f0*/  FFMA R3, -R2, R13, UR6 ;  /* 0x0000000602037e23 */ /* 0x000fe2000800010d */
[----:B------:R-:W-:-:S03]  /*0800*/  FADD R12, R7, R12 ;  /* 0x0000000c070c7221 */ /* 0x000fc60000000000 */
[----:B------:R-:W-:Y:S01]  /*0810*/  FFMA R0, R0, R3, R13 ;  /* 0x0000000300007223 */ /* 0x000fe2000000000d */
[----:B-1----:R-:W-:Y:S06]  /*0820*/  @!P0 BRA `(.L_x_6) ;  /* 0x0000000000148947 */ /* 0x002fec0003800000 */
[----:B------:R-:W0:Y:S01]  /*0830*/  LDCU UR6, c[0x0][0x3a0] ;  /* 0x00007400ff0677ac */ /* 0x000e220008000800 */
[----:B------:R-:W-:Y:S01]  /*0840*/  IMAD.MOV.U32 R3, RZ, RZ, R2 ;  /* 0x000000ffff037224 */ /* 0x000fe200078e0002 */
[----:B------:R-:W-:Y:S02]  /*0850*/  MOV R2, 0x880 ;  /* 0x0000088000027802 */ /* 0x000fe40000000f00 */
[----:B0-----:R-:W-:-:S07]  /*0860*/  MOV R0, UR6 ;  /* 0x0000000600007c02 */ /* 0x001fce0008000f00 */
[----:B------:R-:W-:Y:S05]  /*0870*/  CALL.REL.NOINC `($__internal_0_$__cuda_sm3x_div_rn_noftz_f32_slowpath) ;  /* 0x0000000000347944 */ /* 0x000fea0003c00000 */
.L_x_6:
[----:B------:R-:W0:Y:S01]  /*0880*/  LDC R3, c[0x0][0x3c0] ;  /* 0x0000f000ff037b82 */ /* 0x000e220000000800 */
[----:B------:R-:W1:Y:S01]  /*0890*/  LDCU UR6, c[0x0][0x3b0] ;  /* 0x00007600ff0677ac */ /* 0x000e620008000800 */
[----:B0-----:R-:W-:-:S06]  /*08a0*/  IMAD.WIDE R4, R3, 0x4, R4 ;  /* 0x0000000403047825 */ /* 0x001fcc00078e0204 */
[----:B------:R-:W0:Y:S01]  /*08b0*/  LDC.64 R2, c[0x0][0x388] ;  /* 0x0000e200ff027b82 */ /* 0x000e220000000a00 */
[----:B------:R-:W2:Y:S01]  /*08c0*/  LDG.E R5, desc[UR4][R4.64] ;  /* 0x0000000404057981 */ /* 0x000ea2000c1e1900 */
[----:B0-----:R-:W-:-:S04]  /*08d0*/  IMAD.WIDE R6, R6, 0x4, R2 ;  /* 0x0000000406067825 */ /* 0x001fc800078e0202 */
[----:B--2---:R-:W-:-:S04]  /*08e0*/  FADD R8, -R8, R5 ;  /* 0x0000000508087221 */ /* 0x004fc80000000100 */
[----:B------:R-:W-:-:S04]  /*08f0*/  FADD R9, R9, R8 ;  /* 0x0000000809097221 */ /* 0x000fc80000000000 */
[----:B------:R-:W-:-:S04]  /*0900*/  FMUL R9, R9, R0 ;  /* 0x0000000009097220 */ /* 0x000fc80000400000 */
[----:B------:R-:W-:-:S04]  /*0910*/  FFMA R9, R12, R11, R9 ;  /* 0x0000000b0c097223 */ /* 0x000fc80000000009 */
[----:B-1----:R-:W-:-:S05]  /*0920*/  FFMA R9, R9, UR6, R10 ;  /* 0x0000000609097c23 */ /* 0x002fca000800000a */
[----:B------:R-:W-:Y:S01]  /*0930*/  STG.E desc[UR4][R6.64], R9 ;  /* 0x0000000906007986 */ /* 0x000fe2000c101904 */
[----:B------:R-:W-:Y:S05]  /*0940*/  EXIT ;  /* 0x000000000000794d */ /* 0x000fea0003800000 */
        .weak           $__internal_0_$__cuda_sm3x_div_rn_noftz_f32_slowpath
        .type           $__internal_0_$__cuda_sm3x_div_rn_noftz_f32_slowpath,@function
        .size           $__internal_0_$__cuda_sm3x_div_rn_noftz_f32_slowpath,(.L_x_79 - $__internal_0_$__cuda_sm3x_div_rn_noftz_f32_slowpath)
$__internal_0_$__cuda_sm3x_div_rn_noftz_f32_slowpath:
[----:B------:R-:W-:Y:S01]  /*0950*/  SHF.R.U32.HI R13, RZ, 0x17, R3 ;  /* 0x00000017ff0d7819 */ /* 0x000fe20000011603 */
[----:B------:R-:W-:Y:S01]  /*0960*/  BSSY.RECONVERGENT B1, `(.L_x_7) ;  /* 0x0000062000017945 */ /* 0x000fe20003800200 */
[----:B------:R-:W-:Y:S02]  /*0970*/  SHF.R.U32.HI R14, RZ, 0x17, R0 ;  /* 0x00000017ff0e7819 */ /* 0x000fe40000011600 */
[----:B------:R-:W-:Y:S02]  /*0980*/  LOP3.LUT R13, R13, 0xff, RZ, 0xc0, !PT ;  /* 0x000000ff0d0d7812 */ /* 0x000fe400078ec0ff */
[----:B------:R-:W-:Y:S02]  /*0990*/  LOP3.LUT R18, R14, 0xff, RZ, 0xc0, !PT ;  /* 0x000000ff0e127812 */ /* 0x000fe400078ec0ff */
[----:B------:R-:W-:-:S03]  /*09a0*/  IADD3 R16, PT, PT, R13, -0x1, RZ ;  /* 0xffffffff0d107810 */ /* 0x000fc60007ffe0ff */
[----:B------:R-:W-:Y:S01]  /*09b0*/  VIADD R15, R18, 0xffffffff ;  /* 0xffffffff120f7836 */ /* 0x000fe20000000000 */
[----:B------:R-:W-:-:S04]  /*09c0*/  ISETP.GT.U32.AND P0, PT, R16, 0xfd, PT ;  /* 0x000000fd1000780c */ /* 0x000fc80003f04070 */
[----:B------:R-:W-:-:S13]  /*09d0*/  ISETP.GT.U32.OR P0, PT, R15, 0xfd, P0 ;  /* 0x000000fd0f00780c */ /* 0x000fda0000704470 */
[----:B------:R-:W-:Y:S01]  /*09e0*/  @!P0 MOV R14, RZ ;  /* 0x000000ff000e8202 */ /* 0x000fe20000000f00 */
[----:B------:R-:W-:Y:S06]  /*09f0*/  @!P0 BRA `(.L_x_8) ;  /* 0x00000000005c8947 */ /* 0x000fec0003800000 */
[----:B------:R-:W-:Y:S02]  /*0a00*/  FSETP.GTU.FTZ.AND P0, PT, |R0|, +INF , PT ;  /* 0x7f8000000000780b */ /* 0x000fe40003f1c200 */
[----:B------:R-:W-:-:S04]  /*0a10*/  FSETP.GTU.FTZ.AND P1, PT, |R3|, +INF , PT ;  /* 0x7f8000000300780b */ /* 0x000fc80003f3c200 */
[----:B------:R-:W-:-:S13]  /*0a20*/  PLOP3.LUT P0, PT, P0, P1, PT, 0xf8, 0x8f ;  /* 0x00000000008f781c */ /* 0x000fda0000703f70 */
[----:B------:R-:W-:Y:S05]  /*0a30*/  @P0 BRA `(.L_x_9) ;  /* 0x00000004004c0947 */ /* 0x000fea0003800000 */
[----:B------:R-:W-:-:S13]  /*0a40*/  LOP3.LUT P0, RZ, R3, 0x7fffffff, R0, 0xc8, !PT ;  /* 0x7fffffff03ff7812 */ /* 0x000fda000780c800 */
[----:B------:R-:W-:Y:S05]  /*0a50*/  @!P0 BRA `(.L_x_10) ;  /* 0x00000004003c8947 */ /* 0x000fea0003800000 */
[C---:B------:R-:W-:Y:S02]  /*0a60*/  FSETP.NEU.FTZ.AND P2, PT, |R0|.reuse, +INF , PT ;  /* 0x7f8000000000780b */ /* 0x040fe40003f5d200 */
[----:B------:R-:W-:Y:S02]  /*0a70*/  FSETP.NEU.FTZ.AND P1, PT, |R3|, +INF , PT ;  /* 0x7f8000000300780b */ /* 0x000fe40003f3d200 */
[----:B------:R-:W-:-:S11]  /*0a80*/  FSETP.NEU.FTZ.AND P0, PT, |R0|, +INF , PT ;  /* 0x7f8000000000780b */ /* 0x000fd60003f1d200 */
[----:B------:R-:W-:Y:S05]  /*0a90*/  @!P1 BRA !P2, `(.L_x_10) ;  /* 0x00000004002c9947 */ /* 0x000fea0005000000 */
[----:B------:R-:W-:-:S04]  /*0aa0*/  LOP3.LUT P2, RZ, R0, 0x7fffffff, RZ, 0xc0, !PT ;  /* 0x7fffffff00ff7812 */ /* 0x000fc8000784c0ff */
[----:B------:R-:W-:-:S13]  /*0ab0*/  PLOP3.LUT P1, PT, P1, P2, PT, 0x2f, 0xf2 ;  /* 0x0000000000f2781c */ /* 0x000fda0000f24577 */
[----:B------:R-:W-:Y:S05]  /*0ac0*/  @P1 BRA `(.L_x_11) ;  /* 0x0000000400181947 */ /* 0x000fea0003800000 */
[----:B------:R-:W-:-:S04]  /*0ad0*/  LOP3.LUT P1, RZ, R3, 0x7fffffff, RZ, 0xc0, !PT ;  /* 0x7fffffff03ff7812 */ /* 0x000fc8000782c0ff */
[----:B------:R-:W-:-:S13]  /*0ae0*/  PLOP3.LUT P0, PT, P0, P1, PT, 0x2f, 0xf2 ;  /* 0x0000000000f2781c */ /* 0x000fda0000702577 */
[----:B------:R-:W-:Y:S05]  /*0af0*/  @P0 BRA `(.L_x_12) ;  /* 0x0000000400000947 */ /* 0x000fea0003800000 */
[----:B------:R-:W-:Y:S02]  /*0b00*/  ISETP.GE.AND P0, PT, R15, RZ, PT ;  /* 0x000000ff0f00720c */ /* 0x000fe40003f06270 */
[----:B------:R-:W-:-:S11]  /*0b10*/  ISETP.GE.AND P1, PT, R16, RZ, PT ;  /* 0x000000ff1000720c */ /* 0x000fd60003f26270 */
[----:B------:R-:W-:Y:S01]  /*0b20*/  @P0 MOV R14, RZ ;  /* 0x000000ff000e0202 */ /* 0x000fe20000000f00 */
[----:B------:R-:W-:Y:S02]  /*0b30*/  @!P0 IMAD.MOV.U32 R14, RZ, RZ, -0x40 ;  /* 0xffffffc0ff0e8424 */ /* 0x000fe400078e00ff */
[----:B------:R-:W-:Y:S01]  /*0b40*/  @!P0 FFMA R0, R0, 1.84467440737095516160e+19, RZ ;  /* 0x5f80000000008823 */ /* 0x000fe200000000ff */
[----:B------:R-:W-:Y:S02]  /*0b50*/  @!P1 FFMA R3, R3, 1.84467440737095516160e+19, RZ ;  /* 0x5f80000003039823 */ /* 0x000fe400000000ff */
[----:B------:R-:W-:-:S07]  /*0b60*/  @!P1 IADD3 R14, PT, PT, R14, 0x40, RZ ;  /* 0x000000400e0e9810 */ /* 0x000fce0007ffe0ff */
.L_x_8:
[----:B------:R-:W-:Y:S01]  /*0b70*/  LEA R16, R13, 0xc0800000, 0x17 ;  /* 0xc08000000d107811 */ /* 0x000fe200078eb8ff */
[----:B------:R-:W-:Y:S03]  /*0b80*/  BSSY.RECONVERGENT B2, `(.L_x_13) ;  /* 0x0000036000027945 */ /* 0x000fe60003800200 */
[----:B------:R-:W-:Y:S02]  /*0b90*/  IADD3 R17, PT, PT, -R16, R3, RZ ;  /* 0x0000000310117210 */ /* 0x000fe40007ffe1ff */
[----:B------:R-:W-:Y:S02]  /*0ba0*/  IADD3 R16, PT, PT, R18, -0x7f, RZ ;  /* 0xffffff8112107810 */ /* 0x000fe40007ffe0ff */
[----:B------:R0:W1:Y:S01]  /*0bb0*/  MUFU.RCP R3, R17 ;  /* 0x0000001100037308 */ /* 0x0000620000001000 */
[----:B------:R-:W-:Y:S02]  /*0bc0*/  FADD.FTZ R15, -R17, -RZ ;  /* 0x800000ff110f7221 */ /* 0x000fe40000010100 */
[C---:B------:R-:W-:Y:S01]  /*0bd0*/  IMAD R0, R16.reuse, -0x800000, R0 ;  /* 0xff80000010007824 */ /* 0x040fe200078e0200 */
[----:B0-----:R-:W-:-:S05]  /*0be0*/  IADD3 R17, PT, PT, R16, 0x7f, -R13 ;  /* 0x0000007f10117810 */ /* 0x001fca0007ffe80d */
[----:B------:R-:W-:Y:S02]  /*0bf0*/  IMAD.IADD R17, R17, 0x1, R14 ;  /* 0x0000000111117824 */ /* 0x000fe400078e020e */
[----:B-1----:R-:W-:-:S04]  /*0c00*/  FFMA R18, R3, R15, 1 ;  /* 0x3f80000003127423 */ /* 0x002fc8000000000f */
[----:B------:R-:W-:-:S04]  /*0c10*/  FFMA R3, R3, R18, R3 ;  /* 0x0000001203037223 */ /* 0x000fc80000000003 */
[----:B------:R-:W-:-:S04]  /*0c20*/  FFMA R18, R0, R3, RZ ;  /* 0x0000000300127223 */ /* 0x000fc800000000ff */
[----:B------:R-:W-:-:S04]  /*0c30*/  FFMA R19, R15, R18, R0 ;  /* 0x000000120f137223 */ /* 0x000fc80000000000 */
[----:B------:R-:W-:-:S04]  /*0c40*/  FFMA R18, R3, R19, R18 ;  /* 0x0000001303127223 */ /* 0x000fc80000000012 */
[----:B------:R-:W-:-:S04]  /*0c50*/  FFMA R15, R15, R18, R0 ;  /* 0x000000120f0f7223 */ /* 0x000fc80000000000 */
[----:B------:R-:W-:-:S05]  /*0c60*/  FFMA R0, R3, R15, R18 ;  /* 0x0000000f03007223 */ /* 0x000fca0000000012 */
[----:B------:R-:W-:-:S04]  /*0c70*/  SHF.R.U32.HI R13, RZ, 0x17, R0 ;  /* 0x00000017ff0d7819 */ /* 0x000fc80000011600 */
[----:B------:R-:W-:-:S04]  /*0c80*/  LOP3.LUT R13, R13, 0xff, RZ, 0xc0, !PT ;  /* 0x000000ff0d0d7812 */ /* 0x000fc800078ec0ff */
[----:B------:R-:W-:-:S04]  /*0c90*/  IADD3 R16, PT, PT, R13, R17, RZ ;  /* 0x000000110d107210 */ /* 0x000fc80007ffe0ff */
[----:B------:R-:W-:-:S04]  /*0ca0*/  IADD3 R13, PT, PT, R16, -0x1, RZ ;  /* 0xffffffff100d7810 */ /* 0x000fc80007ffe0ff */
[----:B------:R-:W-:-:S13]  /*0cb0*/  ISETP.GE.U32.AND P0, PT, R13, 0xfe, PT ;  /* 0x000000fe0d00780c */ /* 0x000fda0003f06070 */
[----:B------:R-:W-:Y:S05]  /*0cc0*/  @!P0 BRA `(.L_x_14) ;  /* 0x0000000000808947 */ /* 0x000fea0003800000 */
[----:B------:R-:W-:-:S13]  /*0cd0*/  ISETP.GT.AND P0, PT, R16, 0xfe, PT ;  /* 0x000000fe1000780c */ /* 0x000fda0003f04270 */
[----:B------:R-:W-:Y:S05]  /*0ce0*/  @P0 BRA `(.L_x_15) ;  /* 0x00000000006c0947 */ /* 0x000fea0003800000 */
[----:B------:R-:W-:-:S13]  /*0cf0*/  ISETP.GE.AND P0, PT, R16, 0x1, PT ;  /* 0x000000011000780c */ /* 0x000fda0003f06270 */
[----:B------:R-:W-:Y:S05]  /*0d00*/  @P0 BRA `(.L_x_16) ;  /* 0x0000000000740947 */ /* 0x000fea0003800000 */
[----:B------:R-:W-:Y:S02]  /*0d10*/  ISETP.GE.AND P0, PT, R16, -0x18, PT ;  /* 0xffffffe81000780c */ /* 0x000fe40003f06270 */
[----:B------:R-:W-:-:S11]  /*0d20*/  LOP3.LUT R0, R0, 0x80000000, RZ, 0xc0, !PT ;  /* 0x8000000000007812 */ /* 0x000fd600078ec0ff */
[----:B------:R-:W-:Y:S05]  /*0d30*/  @!P0 BRA `(.L_x_16) ;  /* 0x0000000000688947 */ /* 0x000fea0003800000 */
[-CC-:B------:R-:W-:Y:S01]  /*0d40*/  FFMA.RZ R13, R3, R15.reuse, R18.reuse ;  /* 0x0000000f030d7223 */ /* 0x180fe2000000c012 */
[C---:B------:R-:W-:Y:S02]  /*0d50*/  ISETP.NE.AND P2, PT, R16.reuse, RZ, PT ;  /* 0x000000ff1000720c */ /* 0x040fe40003f45270 */
[C---:B------:R-:W-:Y:S02]  /*0d60*/  ISETP.NE.AND P1, PT, R16.reuse, RZ, PT ;  /* 0x000000ff1000720c */ /* 0x040fe40003f25270 */
[----:B------:R-:W-:Y:S01]  /*0d70*/  LOP3.LUT R14, R13, 0x7fffff, RZ, 0xc0, !PT ;  /* 0x007fffff0d0e7812 */ /* 0x000fe200078ec0ff */
[CCC-:B------:R-:W-:Y:S01]  /*0d80*/  FFMA.RP R13, R3.reuse, R15.reuse, R18.reuse ;  /* 0x0000000f030d7223 */ /* 0x1c0fe20000008012 */
[----:B------:R-:W-:Y:S01]  /*0d90*/  FFMA.RM R18, R3, R15, R18 ;  /* 0x0000000f03127223 */ /* 0x000fe20000004012 */
[----:B------:R-:W-:Y:S01]  /*0da0*/  IADD3 R3, PT, PT, R16, 0x20, RZ ;  /* 0x0000002010037810 */ /* 0x000fe20007ffe0ff */
[----:B------:R-:W-:Y:S01]  /*0db0*/  IMAD.MOV R15, RZ, RZ, -R16 ;  /* 0x000000ffff0f7224 */ /* 0x000fe200078e0a10 */
[----:B------:R-:W-:-:S02]  /*0dc0*/  LOP3.LUT R14, R14, 0x800000, RZ, 0xfc, !PT ;  /* 0x008000000e0e7812 */ /* 0x000fc400078efcff */
[----:B------:R-:W-:Y:S02]  /*0dd0*/  FSETP.NEU.FTZ.AND P0, PT, R13, R18, PT ;  /* 0x000000120d00720b */ /* 0x000fe40003f1d000 */
[----:B------:R-:W-:Y:S02]  /*0de0*/  SHF.L.U32 R3, R14, R3, RZ ;  /* 0x000000030e037219 */ /* 0x000fe400000006ff */
[----:B------:R-:W-:Y:S02]  /*0df0*/  SEL R13, R15, RZ, P2 ;  /* 0x000000ff0f0d7207 */ /* 0x000fe40001000000 */
[----:B------:R-:W-:Y:S02]  /*0e00*/  ISETP.NE.AND P1, PT, R3, RZ, P1 ;  /* 0x000000ff0300720c */ /* 0x000fe40000f25270 */
[----:B------:R-:W-:Y:S02]  /*0e10*/  SHF.R.U32.HI R13, RZ, R13, R14 ;  /* 0x0000000dff0d7219 */ /* 0x000fe4000001160e */
[----:B------:R-:W-:-:S02]  /*0e20*/  PLOP3.LUT P0, PT, P0, P1, PT, 0xf8, 0x8f ;  /* 0x00000000008f781c */ /* 0x000fc40000703f70 */
[----:B------:R-:W-:Y:S02]  /*0e30*/  SHF.R.U32.HI R14, RZ, 0x1, R13 ;  /* 0x00000001ff0e7819 */ /* 0x000fe4000001160d */
[----:B------:R-:W-:-:S04]  /*0e40*/  SEL R3, RZ, 0x1, !P0 ;  /* 0x00000001ff037807 */ /* 0x000fc80004000000 */
[----:B------:R-:W-:-:S04]  /*0e50*/  LOP3.LUT R16, R3, 0x1, R14, 0xf8, !PT ;  /* 0x0000000103107812 */ /* 0x000fc800078ef80e */
[----:B------:R-:W-:-:S04]  /*0e60*/  LOP3.LUT R13, R16, R13, RZ, 0xc0, !PT ;  /* 0x0000000d100d7212 */ /* 0x000fc800078ec0ff */
[----:B------:R-:W-:-:S04]  /*0e70*/  IADD3 R13, PT, PT, R14, R13, RZ ;  /* 0x0000000d0e0d7210 */ /* 0x000fc80007ffe0ff */
[----:B------:R-:W-:Y:S01]  /*0e80*/  LOP3.LUT R0, R13, R0, RZ, 0xfc, !PT ;  /* 0x000000000d007212 */ /* 0x000fe200078efcff */
[----:B------:R-:W-:Y:S06]  /*0e90*/  BRA `(.L_x_16) ;  /* 0x0000000000107947 */ /* 0x000fec0003800000 */
.L_x_15:
[----:B------:R-:W-:-:S04]  /*0ea0*/  LOP3.LUT R0, R0, 0x80000000, RZ, 0xc0, !PT ;  /* 0x8000000000007812 */ /* 0x000fc800078ec0ff */
[----:B------:R-:W-:Y:S01]  /*0eb0*/  LOP3.LUT R0, R0, 0x7f800000, RZ, 0xfc, !PT ;  /* 0x7f80000000007812 */ /* 0x000fe200078efcff */
[----:B------:R-:W-:Y:S06]  /*0ec0*/  BRA `(.L_x_16) ;  /* 0x0000000000047947 */ /* 0x000fec0003800000 */
.L_x_14:
[----:B------:R-:W-:-:S07]  /*0ed0*/  LEA R0, R17, R0, 0x17 ;  /* 0x0000000011007211 */ /* 0x000fce00078eb8ff */
.L_x_16:
[----:B------:R-:W-:Y:S05]  /*0ee0*/  BSYNC.RECONVERGENT B2 ;  /* 0x0000000000027941 */ /* 0x000fea0003800200 */
.L_x_13:
[----:B------:R-:W-:Y:S05]  /*0ef0*/  BRA `(.L_x_17) ;  /* 0x0000000000207947 */ /* 0x000fea0003800000 */
.L_x_12:
[----:B------:R-:W-:-:S04]  /*0f00*/  LOP3.LUT R0, R3, 0x80000000, R0, 0x48, !PT ;  /* 0x8000000003007812 */ /* 0x000fc800078e4800 */
[----:B------:R-:W-:Y:S01]  /*0f10*/  LOP3.LUT R0, R0, 0x7f800000, RZ, 0xfc, !PT ;  /* 0x7f80000000007812 */ /* 0x000fe200078efcff */
[----:B------:R-:W-:Y:S06]  /*0f20*/  BRA `(.L_x_17) ;  /* 0x0000000000147947 */ /* 0x000fec0003800000 */
.L_x_11:
[----:B------:R-:W-:Y:S01]  /*0f30*/  LOP3.LUT R0, R3, 0x80000000, R0, 0x48, !PT ;  /* 0x8000000003007812 */ /* 0x000fe200078e4800 */
[----:B------:R-:W-:Y:S06]  /*0f40*/  BRA `(.L_x_17) ;  /* 0x00000000000c7947 */ /* 0x000fec0003800000 */
.L_x_10:
[----:B------:R-:W0:Y:S01]  /*0f50*/  MUFU.RSQ R0, -QNAN ;  /* 0xffc0000000007908 */ /* 0x000e220000001400 */
[----:B------:R-:W-:Y:S05]  /*0f60*/  BRA `(.L_x_17) ;  /* 0x0000000000047947 */ /* 0x000fea0003800000 */
.L_x_9:
[----:B------:R-:W-:-:S07]  /*0f70*/  FADD.FTZ R0, R0, R3 ;  /* 0x0000000300007221 */ /* 0x000fce0000010000 */
.L_x_17:
[----:B------:R-:W-:Y:S05]  /*0f80*/  BSYNC.RECONVERGENT B1 ;  /* 0x0000000000017941 */ /* 0x000fea0003800200 */
.L_x_7:
[----:B------:R-:W-:-:S04]  /*0f90*/  HFMA2 R3, -RZ, RZ, 0, 0 ;  /* 0x00000000ff037431 */ /* 0x000fc800000001ff */
[----:B0-----:R-:W-:Y:S05]  /*0fa0*/  RET.REL.NODEC R2 `(_Z8update_vPfS_S_S_fffffS_ii) ;  /* 0xfffffff002147950 */ /* 0x001fea0003c3ffff */
.L_x_18:
[----:B------:R-:W-:-:S00]  /*0fb0*/  BRA `(.L_x_18) ;  /* 0xfffffffc00fc7947 */ /* 0x000fc0000383ffff */
[----:B------:R-:W-:-:S00]  /*0fc0*/  NOP ;  /* 0x0000000000007918 */ /* 0x000fc00000000000 */
        /* <DEDUP_REMOVED lines=11> */
.L_x_79:


//--------------------- .text._Z8update_uPfS_S_S_fffffS_ii --------------------------
	.section	.text._Z8update_uPfS_S_S_fffffS_ii,"ax",@progbits
	.align	128
        .global         _Z8update_uPfS_S_S_fffffS_ii
        .type           _Z8update_uPfS_S_S_fffffS_ii,@function
        .size           _Z8update_uPfS_S_S_fffffS_ii,(.L_x_80 - _Z8update_uPfS_S_S_fffffS_ii)
        .other          _Z8update_uPfS_S_S_fffffS_ii,@"STO_CUDA_ENTRY STV_DEFAULT"
_Z8update_uPfS_S_S_fffffS_ii:
.text._Z8update_uPfS_S_S_fffffS_ii:
        /* <DEDUP_REMOVED lines=20> */
[----:B------:R-:W2:Y:S01]  /*0140*/  LDC.64 R10, c[0x0][0x3a0] ;  /* 0x0000e800ff0a7b82 */ /* 0x000ea20000000a00 */
[----:B0-----:R-:W-:-:S05]  /*0150*/  IMAD.WIDE R4, R2, 0x4, R4 ;  /* 0x0000000402047825 */ /* 0x001fca00078e0204 */
[----:B-1----:R-:W3:Y:S01]  /*0160*/  LDG.E R7, desc[UR4][R4.64] ;  /* 0x0000000404077981 */ /* 0x002ee2000c1e1900 */
[----:B------:R-:W-:Y:S01]  /*0170*/  BSSY.RECONVERGENT B0, `(.L_x_19) ;  /* 0x000000f000007945 */ /* 0x000fe20003800200 */
[----:B--2---:R-:W0:Y:S02]  /*0180*/  MUFU.RCP R6, R11 ;  /* 0x0000000b00067308 */ /* 0x004e240000001000 */
[----:B0-----:R-:W-:-:S04]  /*0190*/  FFMA R3, R6, -R11, 1 ;  /* 0x3f80000006037423 */ /* 0x001fc8000000080b */
[----:B------:R-:W-:Y:S01]  /*01a0*/  FFMA R3, R6, R3, R6 ;  /* 0x0000000306037223 */ /* 0x000fe20000000006 */
[----:B---3--:R-:W-:-:S04]  /*01b0*/  FMUL R0, R7, R10 ;  /* 0x0000000a07007220 */ /* 0x008fc80000400000 */
[----:B------:R-:W0:Y:S01]  /*01c0*/  FCHK P0, R0, R11 ;  /* 0x0000000b00007302 */ /* 0x000e220000000000 */
[----:B------:R-:W-:-:S04]  /*01d0*/  FFMA R6, R0, R3, RZ ;  /* 0x0000000300067223 */ /* 0x000fc800000000ff */
[----:B------:R-:W-:-:S04]  /*01e0*/  FFMA R10, R6, -R11, R0 ;  /* 0x8000000b060a7223 */ /* 0x000fc80000000000 */
[----:B------:R-:W-:Y:S01]  /*01f0*/  FFMA R12, R3, R10, R6 ;  /* 0x0000000a030c7223 */ /* 0x000fe20000000006 */
[----:B0-----:R-:W-:Y:S06]  /*0200*/  @!P0 BRA `(.L_x_20) ;  /* 0x0000000000148947 */ /* 0x001fec0003800000 */
[----:B------:R-:W0:Y:S01]  /*0210*/  LDCU UR6, c[0x0][0x3a4] ;  /* 0x00007480ff0677ac */ /* 0x000e220008000800 */
[----:B------:R-:W-:Y:S02]  /*0220*/  MOV R12, 0x250 ;  /* 0x00000250000c7802 */ /* 0x000fe40000000f00 */
[----:B0-----:R-:W-:-:S07]  /*0230*/  MOV R3, UR6 ;  /* 0x0000000600037c02 */ /* 0x001fce0008000f00 */
[----:B------:R-:W-:Y:S05]  /*0240*/  CALL.REL.NOINC `($__internal_1_$__cuda_sm3x_div_rn_noftz_f32_slowpath) ;  /* 0x0000000400b07944 */ /* 0x000fea0003c00000 */
[----:B------:R-:W-:-:S07]  /*0250*/  MOV R12, R0 ;  /* 0x00000000000c7202 */ /* 0x000fce0000000f00 */
.L_x_20:
[----:B------:R-:W-:Y:S05]  /*0260*/  BSYNC.RECONVERGENT B0 ;  /* 0x0000000000007941 */ /* 0x000fea0003800200 */
.L_x_19:
[----:B------:R-:W0:Y:S01]  /*0270*/  LDC.64 R10, c[0x0][0x398] ;  /* 0x0000e600ff0a7b82 */ /* 0x000e220000000a00 */
[----:B------:R-:W2:Y:S01]  /*0280*/  LDG.E R6, desc[UR4][R4.64+-0x4] ;  /* 0xfffffc0404067981 */ /* 0x000ea2000c1e1900 */
[----:B------:R-:W1:Y:S06]  /*0290*/  LDCU UR6, c[0x0][0x3a0] ;  /* 0x00007400ff0677ac */ /* 0x000e6c0008000800 */
[----:B------:R-:W3:Y:S01]  /*02a0*/  LDC R15, c[0x0][0x3a8] ;  /* 0x0000ea00ff0f7b82 */ /* 0x000ee20000000800 */
[----:B0-----:R-:W-:-:S05]  /*02b0*/  IMAD.WIDE R10, R2, 0x4, R10 ;  /* 0x00000004020a7825 */ /* 0x001fca00078e020a */
[----:B------:R0:W1:Y:S01]  /*02c0*/  LDG.E R0, desc[UR4][R10.64] ;  /* 0x000000040a007981 */ /* 0x000062000c1e1900 */
[----:B---3--:R-:W3:Y:S01]  /*02d0*/  MUFU.RCP R3, R15 ;  /* 0x0000000f00037308 */ /* 0x008ee20000001000 */
[----:B------:R-:W-:Y:S01]  /*02e0*/  BSSY.RECONVERGENT B0, `(.L_x_21) ;  /* 0x0000010000007945 */ /* 0x000fe20003800200 */
[----:B---3--:R-:W-:-:S04]  /*02f0*/  FFMA R14, R3, -R15, 1 ;  /* 0x3f800000030e7423 */ /* 0x008fc8000000080f */
[----:B------:R-:W-:Y:S01]  /*0300*/  FFMA R3, R3, R14, R3 ;  /* 0x0000000e03037223 */ /* 0x000fe20000000003 */
[----:B--2---:R-:W-:-:S04]  /*0310*/  FADD R14, R7, -R6 ;  /* 0x80000006070e7221 */ /* 0x004fc80000000000 */
[----:B0-----:R-:W-:Y:S01]  /*0320*/  FFMA R10, R14, -R12, R7 ;  /* 0x8000000c0e0a7223 */ /* 0x001fe20000000007 */
[----:B-1----:R-:W-:-:S04]  /*0330*/  FMUL R0, R0, UR6 ;  /* 0x0000000600007c20 */ /* 0x002fc80008400000 */
[----:B------:R-:W0:Y:S01]  /*0340*/  FCHK P0, R0, R15 ;  /* 0x0000000f00007302 */ /* 0x000e220000000000 */
[----:B------:R-:W-:-:S04]  /*0350*/  FFMA R13, R0, R3, RZ ;  /* 0x00000003000d7223 */ /* 0x000fc800000000ff */
[----:B------:R-:W-:-:S04]  /*0360*/  FFMA R16, R13, -R15, R0 ;  /* 0x8000000f0d107223 */ /* 0x000fc80000000000 */
[----:B------:R-:W-:Y:S01]  /*0370*/  FFMA R3, R3, R16, R13 ;  /* 0x0000001003037223 */ /* 0x000fe2000000000d */
[----:B0-----:R-:W-:Y:S06]  /*0380*/  @!P0 BRA `(.L_x_22) ;  /* 0x0000000000148947 */ /* 0x001fec0003800000 */
[----:B------:R-:W0:Y:S01]  /*0390*/  LDCU UR6, c[0x0][0x3a8] ;  /* 0x00007500ff0677ac */ /* 0x000e220008000800 */
[----:B------:R-:W-:Y:S01]  /*03a0*/  MOV R12, 0x3d0 ;  /* 0x000003d0000c7802 */ /* 0x000fe20000000f00 */
[----:B0-----:R-:W-:-:S07]  /*03b0*/  IMAD.U32 R3, RZ, RZ, UR6 ;  /* 0x00000006ff037e24 */ /* 0x001fce000f8e00ff */
[----:B------:R-:W-:Y:S05]  /*03c0*/  CALL.REL.NOINC `($__internal_1_$__cuda_sm3x_div_rn_noftz_f32_slowpath) ;  /* 0x0000000400507944 */ /* 0x000fea0003c00000 */
[----:B------:R-:W-:-:S07]  /*03d0*/  MOV R3, R0 ;  /* 0x0000000000037202 */ /* 0x000fce0000000f00 */
.L_x_22:
[----:B------:R-:W-:Y:S05]  /*03e0*/  BSYNC.RECONVERGENT B0 ;  /* 0x0000000000007941 */ /* 0x000fea0003800200 */
.L_x_21:
[----:B------:R-:W0:Y:S01]  /*03f0*/  LDC R0, c[0x0][0x3c0] ;  /* 0x0000f000ff007b82 */ /* 0x000e220000000800 */
[----:B------:R-:W1:Y:S07]  /*0400*/  LDCU.64 UR6, c[0x0][0x3a0] ;  /* 0x00007400ff0677ac */ /* 0x000e6e0008000a00 */
[----:B------:R-:W2:Y:S01]  /*0410*/  LDC.64 R12, c[0x0][0x390] ;  /* 0x0000e400ff0c7b82 */ /* 0x000ea20000000a00 */
[----:B0-----:R-:W-:-:S07]  /*0420*/  IMAD R9, R9, R0, -R0 ;  /* 0x0000000009097224 */ /* 0x001fce00078e0a00 */
[----:B------:R-:W0:Y:S01]  /*0430*/  LDC R0, c[0x0][0x3ac] ;  /* 0x0000eb00ff007b82 */ /* 0x000e220000000800 */
[----:B------:R-:W-:-:S05]  /*0440*/  IADD3 R9, PT, PT, R8, R9, RZ ;  /* 0x0000000908097210 */ /* 0x000fca0007ffe0ff */
[----:B--2---:R-:W-:-:S06]  /*0450*/  IMAD.WIDE R8, R9, 0x4, R12 ;  /* 0x0000000409087825 */ /* 0x004fcc00078e020c */
[----:B------:R-:W2:Y:S01]  /*0460*/  LDG.E R8, desc[UR4][R8.64] ;  /* 0x0000000408087981 */ /* 0x000ea2000c1e1900 */
[----:B-1----:R-:W-:Y:S02]  /*0470*/  IMAD.U32 R14, RZ, RZ, UR6 ;  /* 0x00000006ff0e7e24 */ /* 0x002fe4000f8e00ff */
[----:B0-----:R-:W-:-:S04]  /*0480*/  FADD R0, R0, R0 ;  /* 0x0000000000007221 */ /* 0x001fc80000000000 */
[----:B------:R-:W-:-:S04]  /*0490*/  FMUL R11, R0, UR7 ;  /* 0x00000007000b7c20 */ /* 0x000fc80008400000 */
[----:B------:R-:W0:Y:S08]  /*04a0*/  MUFU.RCP R0, R11 ;  /* 0x0000000b00007308 */ /* 0x000e300000001000 */
[----:B------:R-:W1:Y:S01]  /*04b0*/  FCHK P0, R14, R11 ;  /* 0x0000000b0e007302 */ /* 0x000e620000000000 */
[----:B0-----:R-:W-:-:S04]  /*04c0*/  FFMA R13, -R11, R0, 1 ;  /* 0x3f8000000b0d7423 */ /* 0x001fc80000000100 */
[----:B------:R-:W-:-:S04]  /*04d0*/  FFMA R0, R0, R13, R0 ;  /* 0x0000000d00007223 */ /* 0x000fc80000000000 */
[----:B------:R-:W-:-:S04]  /*04e0*/  FFMA R13, R0, UR6, RZ ;  /* 0x00000006000d7c23 */ /* 0x000fc800080000ff */
[----:B------:R-:W-:-:S04]  /*04f0*/  FFMA R12, -R11, R13, UR6 ;  /* 0x000000060b0c7e23 */ /* 0x000fc8000800010d */
[----:B------:R-:W-:Y:S01]  /*0500*/  FFMA R0, R0, R12, R13 ;  /* 0x0000000c00007223 */ /* 0x000fe2000000000d */
[----:B--2---:R-:W-:-:S04]  /*0510*/  FADD R9, R7, -R8 ;  /* 0x8000000807097221 */ /* 0x004fc80000000000 */
[----:B------:R-:W-:Y:S01]  /*0520*/  FFMA R9, R9, -R3, R10 ;  /* 0x8000000309097223 */ /* 0x000fe2000000000a */
[----:B-1----:R-:W-:Y:S06]  /*0530*/  @!P0 BRA `(.L_x_23) ;  /* 0x0000000000148947 */ /* 0x002fec0003800000 */
[----:B------:R-:W0:Y:S01]  /*0540*/  LDCU UR6, c[0x0][0x3a0] ;  /* 0x00007400ff0677ac */ /* 0x000e220008000800 */
[----:B------:R-:W-:Y:S02]  /*0550*/  MOV R3, R11 ;  /* 0x0000000b00037202 */ /* 0x000fe40000000f00 */
[----:B------:R-:W-:Y:S02]  /*0560*/  MOV R12, 0x590 ;  /* 0x00000590000c7802 */ /* 0x000fe40000000f00 */
[----:B0-----:R-:W-:-:S07]  /*0570*/  MOV R0, UR6 ;  /* 0x0000000600007c02 */ /* 0x001fce0008000f00 */
[----:B------:R-:W-:Y:S05]  /*0580*/  CALL.REL.NOINC `($__internal_1_$__cuda_sm3x_div_rn_noftz_f32_slowpath) ;  /* 0x0000000000e07944 */ /* 0x000fea0003c00000 */
.L_x_23:
[----:B------:R-:W0:Y:S08]  /*0590*/  LDC.64 R12, c[0x0][0x3b8] ;  /* 0x0000ee00ff0c7b82 */ /* 0x000e300000000a00 */
[----:B------:R-:W1:Y:S01]  /*05a0*/  LDC.64 R10, c[0x0][0x3a0] ;  /* 0x0000e800ff0a7b82 */ /* 0x000e620000000a00 */
[----:B0-----:R-:W-:-:S05]  /*05b0*/  IMAD.WIDE R12, R2, 0x4, R12 ;  /* 0x00000004020c7825 */ /* 0x001fca00078e020c */
[----:B------:R-:W2:Y:S04]  /*05c0*/  LDG.E R14, desc[UR4][R12.64+0x4] ;  /* 0x000004040c0e7981 */ /* 0x000ea8000c1e1900 */
[----:B------:R-:W2:Y:S01]  /*05d0*/  LDG.E R15, desc[UR4][R12.64+-0x4] ;  /* 0xfffffc040c0f7981 */ /* 0x000ea2000c1e1900 */
[----:B-1----:R-:W-:-:S04]  /*05e0*/  FMUL R17, R11, R11 ;  /* 0x0000000b0b117220 */ /* 0x002fc80000400000 */
[----:B------:R-:W0:Y:S08]  /*05f0*/  MUFU.RCP R16, R17 ;  /* 0x0000001100107308 */ /* 0x000e300000001000 */
[----:B------:R-:W1:Y:S01]  /*0600*/  FCHK P0, R10, R17 ;  /* 0x000000110a007302 */ /* 0x000e620000000000 */
[----:B0-----:R-:W-:-:S04]  /*0610*/  FFMA R3, -R17, R16, 1 ;  /* 0x3f80000011037423 */ /* 0x001fc80000000110 */
[----:B------:R-:W-:-:S04]  /*0620*/  FFMA R3, R16, R3, R16 ;  /* 0x0000000310037223 */ /* 0x000fc80000000010 */
[----:B------:R-:W-:-:S04]  /*0630*/  FFMA R16, R3, R10, RZ ;  /* 0x0000000a03107223 */ /* 0x000fc800000000ff */
[----:B------:R-:W-:-:S04]  /*0640*/  FFMA R11, -R17, R16, R10 ;  /* 0x00000010110b7223 */ /* 0x000fc8000000010a */
[----:B------:R-:W-:Y:S01]  /*0650*/  FFMA R11, R3, R11, R16 ;  /* 0x0000000b030b7223 */ /* 0x000fe20000000010 */
[----:B--2---:R-:W-:-:S04]  /*0660*/  FADD R14, R14, -R15 ;  /* 0x8000000f0e0e7221 */ /* 0x004fc80000000000 */
[----:B------:R-:W-:Y:S01]  /*0670*/  FFMA R9, R14, -R0, R9 ;  /* 0x800000000e097223 */ /* 0x000fe20000000009 */
[----:B-1----:R-:W-:Y:S06]  /*0680*/  @!P0 BRA `(.L_x_24) ;  /* 0x0000000000188947 */ /* 0x002fec0003800000 */
[----:B------:R-:W0:Y:S01]  /*0690*/  LDCU UR6, c[0x0][0x3a0] ;  /* 0x00007400ff0677ac */ /* 0x000e220008000800 */
[----:B------:R-:W-:Y:S01]  /*06a0*/  IMAD.MOV.U32 R3, RZ, RZ, R17 ;  /* 0x000000ffff037224 */ /* 0x000fe200078e0011 */
[----:B------:R-:W-:Y:S02]  /*06b0*/  MOV R12, 0x6e0 ;  /* 0x000006e0000c7802 */ /* 0x000fe40000000f00 */
[----:B0-----:R-:W-:-:S07]  /*06c0*/  MOV R0, UR6 ;  /* 0x0000000600007c02 */ /* 0x001fce0008000f00 */
[----:B------:R-:W-:Y:S05]  /*06d0*/  CALL.REL.NOINC `($__internal_1_$__cuda_sm3x_div_rn_noftz_f32_slowpath) ;  /* 0x00000000008c7944 */ /* 0x000fea0003c00000 */
[----:B------:R-:W-:-:S07]  /*06e0*/  MOV R11, R0 ;  /* 0x00000000000b7202 */ /* 0x000fce0000000f00 */
.L_x_24:
[----:B------:R-:W2:Y:S01]  /*06f0*/  LDG.E R10, desc[UR4][R4.64+0x4] ;  /* 0x00000404040a7981 */ /* 0x000ea2000c1e1900 */
[----:B------:R-:W0:Y:S01]  /*0700*/  LDC R12, c[0x0][0x3a8] ;  /* 0x0000ea00ff0c7b82 */ /* 0x000e220000000800 */
[----:B------:R-:W1:Y:S01]  /*0710*/  LDCU UR6, c[0x0][0x3a0] ;  /* 0x00007400ff0677ac */ /* 0x000e620008000800 */
[----:B------:R-:W-:Y:S01]  /*0720*/  FADD R7, R7, R7 ;  /* 0x0000000707077221 */ /* 0x000fe20000000000 */
[----:B-1----:R-:W-:Y:S02]  /*0730*/  IMAD.U32 R15, RZ, RZ, UR6 ;  /* 0x00000006ff0f7e24 */ /* 0x002fe4000f8e00ff */
        /* <DEDUP_REMOVED lines=12> */
[----:B------:R-:W-:Y:S02]  /*0800*/  MOV R3, R12 ;  /* 0x0000000c00037202 */ /* 0x000fe40000000f00 */
[----:B------:R-:W-:Y:S02]  /*0810*/  MOV R12, 0x840 ;  /* 0x00000840000c7802 */ /* 0x000fe40000000f00 */
[----:B0-----:R-:W-:-:S07]  /*0820*/  MOV R0, UR6 ;  /* 0x0000000600007c02 */ /* 0x001fce0008000f00 */
[----:B------:R-:W-:Y:S05]  /*0830*/  CALL.REL.NOINC `($__internal_1_$__cuda_sm3x_div_rn_noftz_f32_slowpath) ;  /* 0x0000000000347944 */ /* 0x000fea0003c00000 */
.L_x_25:
[----:B------:R-:W0:Y:S01]  /*0840*/  LDC R3, c[0x0][0x3c0] ;  /* 0x0000f000ff037b82 */ /* 0x000e220000000800 */
[----:B------:R-:W1:Y:S07]  /*0850*/  LDCU UR6, c[0x0][0x3b0] ;  /* 0x00007600ff0677ac */ /* 0x000e6e0008000800 */
[----:B------:R-:W2:Y:S01]  /*0860*/  LDC.64 R12, c[0x0][0x380] ;  /* 0x0000e000ff0c7b82 */ /* 0x000ea20000000a00 */
[----:B0-----:R-:W-:-:S06]  /*0870*/  IMAD.WIDE R4, R3, 0x4, R4 ;  /* 0x0000000403047825 */ /* 0x001fcc00078e0204 */
[----:B------:R-:W3:Y:S01]  /*0880*/  LDG.E R4, desc[UR4][R4.64] ;  /* 0x0000000404047981 */ /* 0x000ee2000c1e1900 */
[----:B--2---:R-:W-:-:S04]  /*0890*/  IMAD.WIDE R2, R2, 0x4, R12 ;  /* 0x0000000402027825 */ /* 0x004fc800078e020c */
[----:B---3--:R-:W-:-:S04]  /*08a0*/  FADD R7, -R7, R4 ;  /* 0x0000000407077221 */ /* 0x008fc80000000100 */
[----:B------:R-:W-:-:S04]  /*08b0*/  FADD R7, R8, R7 ;  /* 0x0000000708077221 */ /* 0x000fc80000000000 */
[----:B------:R-:W-:-:S04]  /*08c0*/  FMUL R7, R7, R0 ;  /* 0x0000000007077220 */ /* 0x000fc80000400000 */
[----:B------:R-:W-:-:S04]  /*08d0*/  FFMA R6, R6, R11, R7 ;  /* 0x0000000b06067223 */ /* 0x000fc80000000007 */
[----:B-1----:R-:W-:-:S05]  /*08e0*/  FFMA R9, R6, UR6, R9 ;  /* 0x0000000606097c23 */ /* 0x002fca0008000009 */
[----:B------:R-:W-:Y:S01]  /*08f0*/  STG.E desc[UR4][R2.64], R9 ;  /* 0x0000000902007986 */ /* 0x000fe2000c101904 */
[----:B------:R-:W-:Y:S05]  /*0900*/  EXIT ;  /* 0x000000000000794d */ /* 0x000fea0003800000 */
        .weak           $__internal_1_$__cuda_sm3x_div_rn_noftz_f32_slowpath
        .type           $__internal_1_$__cuda_sm3x_div_rn_noftz_f32_slowpath,@function
        .size           $__internal_1_$__cuda_sm3x_div_rn_noftz_f32_slowpath,(.L_x_80 - $__internal_1_$__cuda_sm3x_div_rn_noftz_f32_slowpath)
$__internal_1_$__cuda_sm3x_div_rn_noftz_f32_slowpath:
[----:B------:R-:W-:Y:S01]  /*0910*/  SHF.R.U32.HI R13, RZ, 0x17, R3 ;  /* 0x00000017ff0d7819 */ /* 0x000fe20000011603 */
[----:B------:R-:W-:Y:S01]  /*0920*/  BSSY.RECONVERGENT B1, `(.L_x_26) ;  /* 0x0000062000017945 */ /* 0x000fe20003800200 */
[----:B------:R-:W-:Y:S02]  /*0930*/  SHF.R.U32.HI R14, RZ, 0x17, R0 ;  /* 0x00000017ff0e7819 */ /* 0x000fe40000011600 */
[----:B------:R-:W-:Y:S02]  /*0940*/  LOP3.LUT R13, R13, 0xff, RZ, 0xc0, !PT ;  /* 0x000000ff0d0d7812 */ /* 0x000fe400078ec0ff */
[----:B------:R-:W-:-:S03]  /*0950*/  LOP3.LUT R17, R14, 0xff, RZ, 0xc0, !PT ;  /* 0x000000ff0e117812 */ /* 0x000fc600078ec0ff */
[----:B------:R-:W-:Y:S01]  /*0960*/  VIADD R16, R13, 0xffffffff ;  /* 0xffffffff0d107836 */ /* 0x000fe20000000000 */
[----:B------:R-:W-:-:S04]  /*0970*/  IADD3 R15, PT, PT, R17, -0x1, RZ ;  /* 0xffffffff110f7810 */ /* 0x000fc80007ffe0ff */
        /* <DEDUP_REMOVED lines=27> */
.L_x_27:
[----:B------:R-:W-:Y:S01]  /*0b30*/  LEA R16, R13, 0xc0800000, 0x17 ;  /* 0xc08000000d107811 */ /* 0x000fe200078eb8ff */
[----:B------:R-:W-:Y:S01]  /*0b40*/  BSSY.RECONVERGENT B2, `(.L_x_32) ;  /* 0x0000036000027945 */ /* 0x000fe20003800200 */
[----:B------:R-:W-:Y:S02]  /*0b50*/  IADD3 R17, PT, PT, R17, -0x7f, RZ ;  /* 0xffffff8111117810 */ /* 0x000fe40007ffe0ff */
[----:B------:R-:W-:-:S03]  /*0b60*/  IADD3 R18, PT, PT, -R16, R3, RZ ;  /* 0x0000000310127210 */ /* 0x000fc60007ffe1ff */
[C---:B------:R-:W-:Y:S01]  /*0b70*/  IMAD R0, R17.reuse, -0x800000, R0 ;  /* 0xff80000011007824 */ /* 0x040fe200078e0200 */
[----:B------:R-:W0:Y:S01]  /*0b80*/  MUFU.RCP R3, R18 ;  /* 0x0000001200037308 */ /* 0x000e220000001000 */
[----:B------:R-:W-:Y:S01]  /*0b90*/  FADD.FTZ R15, -R18, -RZ ;  /* 0x800000ff120f7221 */ /* 0x000fe20000010100 */
[----:B------:R-:W-:-:S05]  /*0ba0*/  IADD3 R17, PT, PT, R17, 0x7f, -R13 ;  /* 0x0000007f11117810 */ /* 0x000fca0007ffe80d */
[----:B------:R-:W-:Y:S02]  /*0bb0*/  IMAD.IADD R17, R17, 0x1, R14 ;  /* 0x0000000111117824 */ /* 0x000fe400078e020e */
[----:B0-----:R-:W-:-:S04]  /*0bc0*/  FFMA R16, R3, R15, 1 ;  /* 0x3f80000003107423 */ /* 0x001fc8000000000f */
        /* <DEDUP_REMOVED lines=41> */
.L_x_34:
[----:B------:R-:W-:-:S04]  /*0e60*/  LOP3.LUT R0, R0, 0x80000000, RZ, 0xc0, !PT ;  /* 0x8000000000007812 */ /* 0x000fc800078ec0ff */
[----:B------:R-:W-:Y:S01]  /*0e70*/  LOP3.LUT R0, R0, 0x7f800000, RZ, 0xfc, !PT ;  /* 0x7f80000000007812 */ /* 0x000fe200078efcff */
[----:B------:R-:W-:Y:S06]  /*0e80*/  BRA `(.L_x_35) ;  /* 0x0000000000047947 */ /* 0x000fec0003800000 */
.L_x_33:
[----:B------:R-:W-:-:S07]  /*0e90*/  LEA R0, R17, R0, 0x17 ;  /* 0x0000000011007211 */ /* 0x000fce00078eb8ff */
.L_x_35:
[----:B------:R-:W-:Y:S05]  /*0ea0*/  BSYNC.RECONVERGENT B2 ;  /* 0x0000000000027941 */ /* 0x000fea0003800200 */
.L_x_32:
[----:B------:R-:W-:Y:S05]  /*0eb0*/  BRA `(.L_x_36) ;  /* 0x0000000000207947 */ /* 0x000fea0003800000 */
.L_x_31:
[----:B------:R-:W-:-:S04]  /*0ec0*/  LOP3.LUT R0, R3, 0x80000000, R0, 0x48, !PT ;  /* 0x8000000003007812 */ /* 0x000fc800078e4800 */
[----:B------:R-:W-:Y:S01]  /*0ed0*/  LOP3.LUT R0, R0, 0x7f800000, RZ, 0xfc, !PT ;  /* 0x7f80000000007812 */ /* 0x000fe200078efcff */
[----:B------:R-:W-:Y:S06]  /*0ee0*/  BRA `(.L_x_36) ;  /* 0x0000000000147947 */ /* 0x000fec0003800000 */
.L_x_30:
[----:B------:R-:W-:Y:S01]  /*0ef0*/  LOP3.LUT R0, R3, 0x80000000, R0, 0x48, !PT ;  /* 0x8000000003007812 */ /* 0x000fe200078e4800 */
[----:B------:R-:W-:Y:S06]  /*0f00*/  BRA `(.L_x_36) ;  /* 0x00000000000c7947 */ /* 0x000fec0003800000 */
.L_x_29:
[----:B------:R-:W0:Y:S01]  /*0f10*/  MUFU.RSQ R0, -QNAN ;  /* 0xffc0000000007908 */ /* 0x000e220000001400 */
[----:B------:R-:W-:Y:S05]  /*0f20*/  BRA `(.L_x_36) ;  /* 0x0000000000047947 */ /* 0x000fea0003800000 */
.L_x_28:
[----:B------:R-:W-:-:S07]  /*0f30*/  FADD.FTZ R0, R0, R3 ;  /* 0x0000000300007221 */ /* 0x000fce0000010000 */
.L_x_36:
[----:B------:R-:W-:Y:S05]  /*0f40*/  BSYNC.RECONVERGENT B1 ;  /* 0x0000000000017941 */ /* 0x000fea0003800200 */
.L_x_26:
[----:B------:R-:W-:-:S04]  /*0f50*/  HFMA2 R13, -RZ, RZ, 0, 0 ;  /* 0x00000000ff0d7431 */ /* 0x000fc800000001ff */
[----:B0-----:R-:W-:Y:S05]  /*0f60*/  RET.REL.NODEC R12 `(_Z8update_uPfS_S_S_fffffS_ii) ;  /* 0xfffffff00c247950 */ /* 0x001fea0003c3ffff */
.L_x_37:
        /* <DEDUP_REMOVED lines=9> */
.L_x_80:


//--------------------- .text._Z21pressure_poisson_stepPfS_ffS_ii --------------------------
	.section	.text._Z21pressure_poisson_stepPfS_ffS_ii,"ax",@progbits
	.align	128
        .global         _Z21pressure_poisson_stepPfS_ffS_ii
        .type           _Z21pressure_poisson_stepPfS_ffS_ii,@function
        .size           _Z21pressure_poisson_stepPfS_ffS_ii,(.L_x_81 - _Z21pressure_poisson_stepPfS_ffS_ii)
        .other          _Z21pressure_poisson_stepPfS_ffS_ii,@"STO_CUDA_ENTRY STV_DEFAULT"
_Z21pressure_poisson_stepPfS_ffS_ii:
.text._Z21pressure_poisson_stepPfS_ffS_ii:
        /* <DEDUP_REMOVED lines=19> */
[----:B------:R-:W-:Y:S02]  /*0130*/  IMAD R3, R0, UR8, RZ ;  /* 0x0000000800037c24 */ /* 0x000fe4000f8e02ff */
[----:B------:R-:W-:Y:S01]  /*0140*/  IMAD R0, RZ, RZ, -UR8 ;  /* 0x80000008ff007e24 */ /* 0x000fe2000f8e02ff */
[----:B------:R-:W2:Y:S01]  /*0150*/  LDCU.64 UR4, c[0x0][0x358] ;  /* 0x00006b00ff0477ac */ /* 0x000ea20008000a00 */
[----:B------:R-:W-:-:S04]  /*0160*/  VIADD R5, R3, UR8 ;  /* 0x0000000803057c36 */ /* 0x000fc80008000000 */
[----:B------:R-:W-:Y:S01]  /*0170*/  IMAD R7, R0, 0x2, R5 ;  /* 0x0000000200077824 */ /* 0x000fe200078e0205 */
[C---:B------:R-:W-:Y:S02]  /*0180*/  IADD3 R11, PT, PT, R2.reuse, R5, RZ ;  /* 0x00000005020b7210 */ /* 0x040fe40007ffe0ff */
[C---:B------:R-:W-:Y:S01]  /*0190*/  IADD3 R0, P0, PT, R2.reuse, R3, RZ ;  /* 0x0000000302007210 */ /* 0x040fe20007f1e0ff */
[----:B------:R-:W-:Y:S01]  /*01a0*/  IMAD.IADD R2, R2, 0x1, R7 ;  /* 0x0000000102027824 */ /* 0x000fe200078e0207 */
[----:B------:R-:W3:Y:S02]  /*01b0*/  LDC.64 R4, c[0x0][0x390] ;  /* 0x0000e400ff047b82 */ /* 0x000ee40000000a00 */
[----:B------:R-:W-:Y:S02]  /*01c0*/  LEA.HI.X.SX32 R3, R3, RZ, 0x1, P0 ;  /* 0x000000ff03037211 */ /* 0x000fe400000f0eff */
[----:B-1----:R-:W-:-:S04]  /*01d0*/  LEA R8, P0, R0, UR6, 0x2 ;  /* 0x0000000600087c11 */ /* 0x002fc8000f8010ff */
[----:B------:R-:W-:Y:S01]  /*01e0*/  LEA.HI.X R9, R0, UR7, R3, 0x2, P0 ;  /* 0x0000000700097c11 */ /* 0x000fe200080f1403 */
[----:B0-----:R-:W-:-:S04]  /*01f0*/  IMAD.WIDE R10, R11, 0x4, R12 ;  /* 0x000000040b0a7825 */ /* 0x001fc800078e020c */
[----:B------:R-:W-:Y:S01]  /*0200*/  IMAD.WIDE R12, R2, 0x4, R12 ;  /* 0x00000004020c7825 */ /* 0x000fe200078e020c */
[----:B--2---:R-:W2:Y:S04]  /*0210*/  LDG.E R0, desc[UR4][R8.64+0x4] ;  /* 0x0000040408007981 */ /* 0x004ea8000c1e1900 */
[----:B------:R-:W4:Y:S04]  /*0220*/  LDG.E R10, desc[UR4][R10.64] ;  /* 0x000000040a0a7981 */ /* 0x000f28000c1e1900 */
[----:B------:R-:W4:Y:S04]  /*0230*/  LDG.E R13, desc[UR4][R12.64] ;  /* 0x000000040c0d7981 */ /* 0x000f28000c1e1900 */
[----:B------:R-:W2:Y:S01]  /*0240*/  LDG.E R7, desc[UR4][R8.64+-0x4] ;  /* 0xfffffc0408077981 */ /* 0x000ea2000c1e1900 */
[----:B---3--:R-:W-:-:S04]  /*0250*/  FMUL R6, R4, R4 ;  /* 0x0000000404067220 */ /* 0x008fc80000400000 */
[----:B------:R-:W-:-:S04]  /*0260*/  FFMA R3, R5, R5, R6 ;  /* 0x0000000505037223 */ /* 0x000fc80000000006 */
[----:B------:R-:W-:-:S04]  /*0270*/  FADD R3, R3, R3 ;  /* 0x0000000303037221 */ /* 0x000fc80000000000 */
[----:B------:R-:W0:Y:S01]  /*0280*/  MUFU.RCP R14, R3 ;  /* 0x00000003000e7308 */ /* 0x000e220000001000 */
[----:B------:R-:W-:Y:S01]  /*0290*/  BSSY.RECONVERGENT B0, `(.L_x_38) ;  /* 0x0000011000007945 */ /* 0x000fe20003800200 */
[----:B----4-:R-:W-:Y:S01]  /*02a0*/  FADD R15, R10, R13 ;  /* 0x0000000d0a0f7221 */ /* 0x010fe20000000000 */
[----:B--2---:R-:W-:-:S03]  /*02b0*/  FADD R0, R0, R7 ;  /* 0x0000000700007221 */ /* 0x004fc60000000000 */
[----:B------:R-:W-:Y:S01]  /*02c0*/  FMUL R15, R15, R4 ;  /* 0x000000040f0f7220 */ /* 0x000fe20000400000 */
[----:B------:R-:W-:-:S03]  /*02d0*/  FMUL R0, R0, R5 ;  /* 0x0000000500007220 */ /* 0x000fc60000400000 */
[----:B------:R-:W-:-:S04]  /*02e0*/  FMUL R15, R15, R4 ;  /* 0x000000040f0f7220 */ /* 0x000fc80000400000 */
[----:B------:R-:W-:Y:S01]  /*02f0*/  FFMA R0, R0, R5, R15 ;  /* 0x0000000500007223 */ /* 0x000fe2000000000f */
[----:B0-----:R-:W-:-:S03]  /*0300*/  FFMA R7, -R3, R14, 1 ;  /* 0x3f80000003077423 */ /* 0x001fc6000000010e */
[----:B------:R-:W0:Y:S01]  /*0310*/  FCHK P0, R0, R3 ;  /* 0x0000000300007302 */ /* 0x000e220000000000 */
[----:B------:R-:W-:-:S04]  /*0320*/  FFMA R7, R14, R7, R14 ;  /* 0x000000070e077223 */ /* 0x000fc8000000000e */
[----:B------:R-:W-:-:S04]  /*0330*/  FFMA R4, R0, R7, RZ ;  /* 0x0000000700047223 */ /* 0x000fc800000000ff */
[----:B------:R-:W-:-:S04]  /*0340*/  FFMA R5, -R3, R4, R0 ;  /* 0x0000000403057223 */ /* 0x000fc80000000100 */
[----:B------:R-:W-:Y:S01]  /*0350*/  FFMA R4, R7, R5, R4 ;  /* 0x0000000507047223 */ /* 0x000fe20000000004 */
[----:B0-----:R-:W-:Y:S06]  /*0360*/  @!P0 BRA `(.L_x_39) ;  /* 0x00000000000c8947 */ /* 0x001fec0003800000 */
[----:B------:R-:W-:-:S07]  /*0370*/  MOV R8, 0x390 ;  /* 0x0000039000087802 */ /* 0x000fce0000000f00 */
[----:B------:R-:W-:Y:S05]  /*0380*/  CALL.REL.NOINC `($__internal_2_$__cuda_sm3x_div_rn_noftz_f32_slowpath) ;  /* 0x00000000006c7944 */ /* 0x000fea0003c00000 */
[----:B------:R-:W-:-:S07]  /*0390*/  IMAD.MOV.U32 R4, RZ, RZ, R0 ;  /* 0x000000ffff047224 */ /* 0x000fce00078e0000 */
.L_x_39:
[----:B------:R-:W-:Y:S05]  /*03a0*/  BSYNC.RECONVERGENT B0 ;  /* 0x0000000000007941 */ /* 0x000fea0003800200 */
.L_x_38:
[----:B------:R-:W0:Y:S01]  /*03b0*/  LDCU UR6, c[0x0][0x394] ;  /* 0x00007280ff0677ac */ /* 0x000e220008000800 */
[----:B------:R-:W1:Y:S01]  /*03c0*/  MUFU.RCP R0, R3 ;  /* 0x0000000300007308 */ /* 0x000e620000001000 */
[----:B0-----:R-:W-:Y:S01]  /*03d0*/  FMUL R6, R6, UR6 ;  /* 0x0000000606067c20 */ /* 0x001fe20008400000 */
[----:B-1----:R-:W-:-:S03]  /*03e0*/  FFMA R5, -R3, R0, 1 ;  /* 0x3f80000003057423 */ /* 0x002fc60000000100 */
[----:B------:R-:W-:Y:S01]  /*03f0*/  FMUL R6, R6, UR6 ;  /* 0x0000000606067c20 */ /* 0x000fe20008400000 */
[----:B------:R-:W-:-:S03]  /*0400*/  FFMA R0, R0, R5, R0 ;  /* 0x0000000500007223 */ /* 0x000fc60000000000 */
[----:B------:R-:W0:Y:S01]  /*0410*/  FCHK P0, R6, R3 ;  /* 0x0000000306007302 */ /* 0x000e220000000000 */
[----:B------:R-:W-:-:S04]  /*0420*/  FFMA R5, R0, R6, RZ ;  /* 0x0000000600057223 */ /* 0x000fc800000000ff */
[----:B------:R-:W-:-:S04]  /*0430*/  FFMA R8, -R3, R5, R6 ;  /* 0x0000000503087223 */ /* 0x000fc80000000106 */
[----:B------:R-:W-:Y:S01]  /*0440*/  FFMA R5, R0, R8, R5 ;  /* 0x0000000800057223 */ /* 0x000fe20000000005 */
[----:B0-----:R-:W-:Y:S06]  /*0450*/  @!P0 BRA `(.L_x_40) ;  /* 0x0000000000108947 */ /* 0x001fec0003800000 */
[----:B------:R-:W-:Y:S01]  /*0460*/  IMAD.MOV.U32 R0, RZ, RZ, R6 ;  /* 0x000000ffff007224 */ /* 0x000fe200078e0006 */
[----:B------:R-:W-:-:S07]  /*0470*/  MOV R8, 0x490 ;  /* 0x0000049000087802 */ /* 0x000fce0000000f00 */
[----:B------:R-:W-:Y:S05]  /*0480*/  CALL.REL.NOINC `($__internal_2_$__cuda_sm3x_div_rn_noftz_f32_slowpath) ;  /* 0x00000000002c7944 */ /* 0x000fea0003c00000 */
[----:B------:R-:W-:-:S07]  /*0490*/  MOV R5, R0 ;  /* 0x0000000000057202 */ /* 0x000fce0000000f00 */
.L_x_40:
[----:B------:R-:W0:Y:S01]  /*04a0*/  LDC.64 R6, c[0x0][0x398] ;  /* 0x0000e600ff067b82 */ /* 0x000e220000000a00 */
[----:B------:R-:W1:Y:S02]  /*04b0*/  LDCU UR6, c[0x0][0x3a0] ;  /* 0x00007400ff0677ac */ /* 0x000e640008000800 */
[----:B-1----:R-:W-:-:S04]  /*04c0*/  VIADD R9, R2, UR6 ;  /* 0x0000000602097c36 */ /* 0x002fc80008000000 */
[C---:B0-----:R-:W-:Y:S02]  /*04d0*/  IMAD.WIDE R2, R9.reuse, 0x4, R6 ;  /* 0x0000000409027825 */ /* 0x041fe400078e0206 */
[----:B------:R-:W0:Y:S04]  /*04e0*/  LDC.64 R6, c[0x0][0x380] ;  /* 0x0000e000ff067b82 */ /* 0x000e280000000a00 */
[----:B------:R-:W2:Y:S01]  /*04f0*/  LDG.E R3, desc[UR4][R2.64] ;  /* 0x0000000402037981 */ /* 0x000ea2000c1e1900 */
[----:B0-----:R-:W-:-:S04]  /*0500*/  IMAD.WIDE R6, R9, 0x4, R6 ;  /* 0x0000000409067825 */ /* 0x001fc800078e0206 */
[----:B--2---:R-:W-:-:S05]  /*0510*/  FFMA R5, R3, -R5, R4 ;  /* 0x8000000503057223 */ /* 0x004fca0000000004 */
[----:B------:R-:W-:Y:S01]  /*0520*/  STG.E desc[UR4][R6.64], R5 ;  /* 0x0000000506007986 */ /* 0x000fe2000c101904 */
[----:B------:R-:W-:Y:S05]  /*0530*/  EXIT ;  /* 0x000000000000794d */ /* 0x000fea0003800000 */
        .weak           $__internal_2_$__cuda_sm3x_div_rn_noftz_f32_slowpath
        .type           $__internal_2_$__cuda_sm3x_div_rn_noftz_f32_slowpath,@function
        .size           $__internal_2_$__cuda_sm3x_div_rn_noftz_f32_slowpath,(.L_x_81 - $__internal_2_$__cuda_sm3x_div_rn_noftz_f32_slowpath)
$__internal_2_$__cuda_sm3x_div_rn_noftz_f32_slowpath:
[----:B------:R-:W-:Y:S01]  /*0540*/  SHF.R.U32.HI R7, RZ, 0x17, R3 ;  /* 0x00000017ff077819 */ /* 0x000fe20000011603 */
[----:B------:R-:W-:Y:S01]  /*0550*/  BSSY.RECONVERGENT B1, `(.L_x_41) ;  /* 0x0000063000017945 */ /* 0x000fe20003800200 */
[----:B------:R-:W-:Y:S02]  /*0560*/  SHF.R.U32.HI R5, RZ, 0x17, R0 ;  /* 0x00000017ff057819 */ /* 0x000fe40000011600 */
[----:B------:R-:W-:Y:S02]  /*0570*/  LOP3.LUT R14, R7, 0xff, RZ, 0xc0, !PT ;  /* 0x000000ff070e7812 */ /* 0x000fe400078ec0ff */
[----:B------:R-:W-:Y:S02]  /*0580*/  LOP3.LUT R12, R5, 0xff, RZ, 0xc0, !PT ;  /* 0x000000ff050c7812 */ /* 0x000fe400078ec0ff */
[----:B------:R-:W-:Y:S01]  /*0590*/  MOV R5, R3 ;  /* 0x0000000300057202 */ /* 0x000fe20000000f00 */
[----:B------:R-:W-:Y:S02]  /*05a0*/  VIADD R10, R14, 0xffffffff ;  /* 0xffffffff0e0a7836 */ /* 0x000fe40000000000 */
[----:B------:R-:W-:-:S03]  /*05b0*/  VIADD R9, R12, 0xffffffff ;  /* 0xffffffff0c097836 */ /* 0x000fc60000000000 */
[----:B------:R-:W-:-:S04]  /*05c0*/  ISETP.GT.U32.AND P0, PT, R10, 0xfd, PT ;  /* 0x000000fd0a00780c */ /* 0x000fc80003f04070 */
[----:B------:R-:W-:-:S13]  /*05d0*/  ISETP.GT.U32.OR P0, PT, R9, 0xfd, P0 ;  /* 0x000000fd0900780c */ /* 0x000fda0000704470 */
[----:B------:R-:W-:Y:S01]  /*05e0*/  @!P0 IMAD.MOV.U32 R7, RZ, RZ, RZ ;  /* 0x000000ffff078224 */ /* 0x000fe200078e00ff */
        /* <DEDUP_REMOVED lines=19> */
[----:B------:R-:W-:Y:S02]  /*0720*/  @P0 IMAD.MOV.U32 R7, RZ, RZ, RZ ;  /* 0x000000ffff070224 */ /* 0x000fe400078e00ff */
[----:B------:R-:W-:Y:S01]  /*0730*/  @!P0 FFMA R0, R0, 1.84467440737095516160e+19, RZ ;  /* 0x5f80000000008823 */ /* 0x000fe200000000ff */
[----:B------:R-:W-:Y:S02]  /*0740*/  @!P0 IMAD.MOV.U32 R7, RZ, RZ, -0x40 ;  /* 0xffffffc0ff078424 */ /* 0x000fe400078e00ff */
[----:B------:R-:W-:-:S03]  /*0750*/  @!P1 FFMA R5, R3, 1.84467440737095516160e+19, RZ ;  /* 0x5f80000003059823 */ /* 0x000fc600000000ff */
[----:B------:R-:W-:-:S07]  /*0760*/  @!P1 IADD3 R7, PT, PT, R7, 0x40, RZ ;  /* 0x0000004007079810 */ /* 0x000fce0007ffe0ff */
.L_x_42:
[----:B------:R-:W-:Y:S01]  /*0770*/  LEA R10, R14, 0xc0800000, 0x17 ;  /* 0xc08000000e0a7811 */ /* 0x000fe200078eb8ff */
[----:B------:R-:W-:Y:S04]  /*0780*/  BSSY.RECONVERGENT B2, `(.L_x_47) ;  /* 0x0000036000027945 */ /* 0x000fe80003800200 */
[----:B------:R-:W-:Y:S02]  /*0790*/  IMAD.IADD R10, R5, 0x1, -R10 ;  /* 0x00000001050a7824 */ /* 0x000fe400078e0a0a */
[----:B------:R-:W-:Y:S02]  /*07a0*/  VIADD R5, R12, 0xffffff81 ;  /* 0xffffff810c057836 */ /* 0x000fe40000000000 */
[----:B------:R0:W1:Y:S01]  /*07b0*/  MUFU.RCP R9, R10 ;  /* 0x0000000a00097308 */ /* 0x0000620000001000 */
[----:B------:R-:W-:Y:S01]  /*07c0*/  FADD.FTZ R11, -R10, -RZ ;  /* 0x800000ff0a0b7221 */ /* 0x000fe20000010100 */
[C---:B------:R-:W-:Y:S01]  /*07d0*/  IMAD R0, R5.reuse, -0x800000, R0 ;  /* 0xff80000005007824 */ /* 0x040fe200078e0200 */
[----:B0-----:R-:W-:-:S04]  /*07e0*/  IADD3 R10, PT, PT, R5, 0x7f, -R14 ;  /* 0x0000007f050a7810 */ /* 0x001fc80007ffe80e */
[----:B------:R-:W-:Y:S01]  /*07f0*/  IADD3 R10, PT, PT, R10, R7, RZ ;  /* 0x000000070a0a7210 */ /* 0x000fe20007ffe0ff */
        /* <DEDUP_REMOVED lines=8> */
[----:B------:R-:W-:-:S05]  /*0880*/  LOP3.LUT R5, R5, 0xff, RZ, 0xc0, !PT ;  /* 0x000000ff05057812 */ /* 0x000fca00078ec0ff */
[----:B------:R-:W-:-:S04]  /*0890*/  IMAD.IADD R11, R5, 0x1, R10 ;  /* 0x00000001050b7824 */ /* 0x000fc800078e020a */
[----:B------:R-:W-:-:S05]  /*08a0*/  VIADD R5, R11, 0xffffffff ;  /* 0xffffffff0b057836 */ /* 0x000fca0000000000 */
        /* <DEDUP_REMOVED lines=9> */
[CCC-:B------:R-:W-:Y:S01]  /*0940*/  FFMA.RZ R5, R16.reuse, R12.reuse, R9.reuse ;  /* 0x0000000c10057223 */ /* 0x1c0fe2000000c009 */
[CCC-:B------:R-:W-:Y:S01]  /*0950*/  FFMA.RM R10, R16.reuse, R12.reuse, R9.reuse ;  /* 0x0000000c100a7223 */ /* 0x1c0fe20000004009 */
[C---:B------:R-:W-:Y:S02]  /*0960*/  ISETP.NE.AND P2, PT, R11.reuse, RZ, PT ;  /* 0x000000ff0b00720c */ /* 0x040fe40003f45270 */
[----:B------:R-:W-:Y:S02]  /*0970*/  ISETP.NE.AND P1, PT, R11, RZ, PT ;  /* 0x000000ff0b00720c */ /* 0x000fe40003f25270 */
[----:B------:R-:W-:Y:S01]  /*0980*/  LOP3.LUT R7, R5, 0x7fffff, RZ, 0xc0, !PT ;  /* 0x007fffff05077812 */ /* 0x000fe200078ec0ff */
[----:B------:R-:W-:Y:S01]  /*0990*/  FFMA.RP R5, R16, R12, R9 ;  /* 0x0000000c10057223 */ /* 0x000fe20000008009 */
        /* <DEDUP_REMOVED lines=12> */
[----:B------:R-:W-:-:S05]  /*0a60*/  LOP3.LUT R5, R5, R10, RZ, 0xc0, !PT ;  /* 0x0000000a05057212 */ /* 0x000fca00078ec0ff */
[----:B------:R-:W-:-:S05]  /*0a70*/  IMAD.IADD R5, R12, 0x1, R5 ;  /* 0x000000010c057824 */ /* 0x000fca00078e0205 */
[----:B------:R-:W-:Y:S01]  /*0a80*/  LOP3.LUT R0, R5, R0, RZ, 0xfc, !PT ;  /* 0x0000000005007212 */ /* 0x000fe200078efcff */
[----:B------:R-:W-:Y:S06]  /*0a90*/  BRA `(.L_x_50) ;  /* 0x0000000000107947 */ /* 0x000fec0003800000 */
.L_x_49:
[----:B------:R-:W-:-:S04]  /*0aa0*/  LOP3.LUT R0, R0, 0x80000000, RZ, 0xc0, !PT ;  /* 0x8000000000007812 */ /* 0x000fc800078ec0ff */
[----:B------:R-:W-:Y:S01]  /*0ab0*/  LOP3.LUT R0, R0, 0x7f800000, RZ, 0xfc, !PT ;  /* 0x7f80000000007812 */ /* 0x000fe200078efcff */
[----:B------:R-:W-:Y:S06]  /*0ac0*/  BRA `(.L_x_50) ;  /* 0x0000000000047947 */ /* 0x000fec0003800000 */
.L_x_48:
[----:B------:R-:W-:-:S07]  /*0ad0*/  LEA R0, R10, R0, 0x17 ;  /* 0x000000000a007211 */ /* 0x000fce00078eb8ff */
.L_x_50:
[----:B------:R-:W-:Y:S05]  /*0ae0*/  BSYNC.RECONVERGENT B2 ;  /* 0x0000000000027941 */ /* 0x000fea0003800200 */
.L_x_47:
[----:B------:R-:W-:Y:S05]  /*0af0*/  BRA `(.L_x_51) ;  /* 0x0000000000207947 */ /* 0x000fea0003800000 */
.L_x_46:
[----:B------:R-:W-:-:S04]  /*0b00*/  LOP3.LUT R0, R5, 0x80000000, R0, 0x48, !PT ;  /* 0x8000000005007812 */ /* 0x000fc800078e4800 */
[----:B------:R-:W-:Y:S01]  /*0b10*/  LOP3.LUT R0, R0, 0x7f800000, RZ, 0xfc, !PT ;  /* 0x7f80000000007812 */ /* 0x000fe200078efcff */
[----:B------:R-:W-:Y:S06]  /*0b20*/  BRA `(.L_x_51) ;  /* 0x0000000000147947 */ /* 0x000fec0003800000 */
.L_x_45:
[----:B------:R-:W-:Y:S01]  /*0b30*/  LOP3.LUT R0, R5, 0x80000000, R0, 0x48, !PT ;  /* 0x8000000005007812 */ /* 0x000fe200078e4800 */
[----:B------:R-:W-:Y:S06]  /*0b40*/  BRA `(.L_x_51) ;  /* 0x00000000000c7947 */ /* 0x000fec0003800000 */
.L_x_44:
[----:B------:R-:W0:Y:S01]  /*0b50*/  MUFU.RSQ R0, -QNAN ;  /* 0xffc0000000007908 */ /* 0x000e220000001400 */
[----:B------:R-:W-:Y:S05]  /*0b60*/  BRA `(.L_x_51) ;  /* 0x0000000000047947 */ /* 0x000fea0003800000 */
.L_x_43:
[----:B------:R-:W-:-:S07]  /*0b70*/  FADD.FTZ R0, R0, R3 ;  /* 0x0000000300007221 */ /* 0x000fce0000010000 */
.L_x_51:
[----:B------:R-:W-:Y:S05]  /*0b80*/  BSYNC.RECONVERGENT B1 ;  /* 0x0000000000017941 */ /* 0x000fea0003800200 */
.L_x_41:
[----:B------:R-:W-:-:S04]  /*0b90*/  IMAD.MOV.U32 R9, RZ, RZ, 0x0 ;  /* 0x00000000ff097424 */ /* 0x000fc800078e00ff */
[----:B0-----:R-:W-:Y:S05]  /*0ba0*/  RET.REL.NODEC R8 `(_Z21pressure_poisson_stepPfS_ffS_ii) ;  /* 0xfffffff408147950 */ /* 0x001fea0003c3ffff */
.L_x_52:
        /* <DEDUP_REMOVED lines=13> */
.L_x_81:


//--------------------- .text._Z4copyPfS_ii       --------------------------
	.section	.text._Z4copyPfS_ii,"ax",@progbits
	.align	128
        .global         _Z4copyPfS_ii
        .type           _Z4copyPfS_ii,@function
        .size           _Z4copyPfS_ii,(.L_x_87 - _Z4copyPfS_ii)
        .other          _Z4copyPfS_ii,@"STO_CUDA_ENTRY STV_DEFAULT"
_Z4copyPfS_ii:
.text._Z4copyPfS_ii:
[----:B------:R-:W-:Y:S01]  /*0000*/  LDC R1, c[0x0][0x37c] ;  /* 0x0000df00ff017b82 */ /* 0x000fe20000000800 */
[----:B------:R-:W0:Y:S07]  /*0010*/  S2R R2, SR_TID.Y ;  /* 0x0000000000027919 */ /* 0x000e2e0000002200 */
[----:B------:R-:W1:Y:S01]  /*0020*/  LDC R0, c[0x0][0x360] ;  /* 0x0000d800ff007b82 */ /* 0x000e620000000800 */
[----:B------:R-:W2:Y:S01]  /*0030*/  LDCU.64 UR6, c[0x0][0x390] ;  /* 0x00007200ff0677ac */ /* 0x000ea20008000a00 */
[----:B------:R-:W1:Y:S06]  /*0040*/  S2R R3, SR_TID.X ;  /* 0x0000000000037919 */ /* 0x000e6c0000002100 */
[----:B------:R-:W0:Y:S08]  /*0050*/  S2UR UR5, SR_CTAID.Y ;  /* 0x00000000000579c3 */ /* 0x000e300000002600 */
[----:B------:R-:W0:Y:S08]  /*0060*/  LDC R5, c[0x0][0x364] ;  /* 0x0000d900ff057b82 */ /* 0x000e300000000800 */
[----:B------:R-:W1:Y:S01]  /*0070*/  S2UR UR4, SR_CTAID.X ;  /* 0x00000000000479c3 */ /* 0x000e620000002500 */
[----:B0-----:R-:W-:-:S05]  /*0080*/  IMAD R5, R5, UR5, R2 ;  /* 0x0000000505057c24 */ /* 0x001fca000f8e0202 */
[----:B--2---:R-:W-:Y:S01]  /*0090*/  ISETP.GE.AND P0, PT, R5, UR6, PT ;  /* 0x0000000605007c0c */ /* 0x004fe2000bf06270 */
[----:B-1----:R-:W-:-:S05]  /*00a0*/  IMAD R0, R0, UR4, R3 ;  /* 0x0000000400007c24 */ /* 0x002fca000f8e0203 */
[----:B------:R-:W-:-:S04]  /*00b0*/  ISETP.GE.OR P0, PT, R0, UR7, P0 ;  /* 0x0000000700007c0c */ /* 0x000fc80008706670 */
[----:B------:R-:W-:-:S13]  /*00c0*/  ISETP.LT.OR P0, PT, R0, RZ, P0 ;  /* 0x000000ff0000720c */ /* 0x000fda0000701670 */
[----:B------:R-:W-:Y:S05]  /*00d0*/  @P0 EXIT ;  /* 0x000000000000094d */ /* 0x000fea0003800000 */
[----:B------:R-:W0:Y:S01]  /*00e0*/  LDC.64 R2, c[0x0][0x380] ;  /* 0x0000e000ff027b82 */ /* 0x000e220000000a00 */
[----:B------:R-:W1:Y:S01]  /*00f0*/  LDCU.64 UR4, c[0x0][0x358] ;  /* 0x00006b00ff0477ac */ /* 0x000e620008000a00 */
[----:B------:R-:W-:-:S06]  /*0100*/  IMAD R7, R0, UR6, R5 ;  /* 0x0000000600077c24 */ /* 0x000fcc000f8e0205 */
[----:B------:R-:W2:Y:S01]  /*0110*/  LDC.64 R4, c[0x0][0x388] ;  /* 0x0000e200ff047b82 */ /* 0x000ea20000000a00 */
[----:B0-----:R-:W-:-:S06]  /*0120*/  IMAD.WIDE.U32 R2, R7, 0x4, R2 ;  /* 0x0000000407027825 */ /* 0x001fcc00078e0002 */
[----:B-1----:R-:W3:Y:S01]  /*0130*/  LDG.E R3, desc[UR4][R2.64] ;  /* 0x0000000402037981 */ /* 0x002ee2000c1e1900 */
[----:B--2---:R-:W-:-:S05]  /*0140*/  IMAD.WIDE.U32 R4, R7, 0x4, R4 ;  /* 0x0000000407047825 */ /* 0x004fca00078e0004 */
[----:B---3--:R-:W-:Y:S01]  /*0150*/  STG.E desc[UR4][R4.64], R3 ;  /* 0x0000000304007986 */ /* 0x008fe2000c101904 */
[----:B------:R-:W-:Y:S05]  /*0160*/  EXIT ;  /* 0x000000000000794d */ /* 0x000fea0003800000 */
.L_x_53:
        /* <DEDUP_REMOVED lines=9> */
.L_x_87:


//--------------------- .text._Z10build_up_bPfffS_S_ffii --------------------------
	.section	.text._Z10build_up_bPfffS_S_ffii,"ax",@progbits
	.align	128
        .global         _Z10build_up_bPfffS_S_ffii
        .type           _Z10build_up_bPfffS_S_ffii,@function
        .size           _Z10build_up_bPfffS_S_ffii,(.L_x_83 - _Z10build_up_bPfffS_S_ffii)
        .other          _Z10build_up_bPfffS_S_ffii,@"STO_CUDA_ENTRY STV_DEFAULT"
_Z10build_up_bPfffS_S_ffii:
.text._Z10build_up_bPfffS_S_ffii:
        /* <DEDUP_REMOVED lines=17> */
[----:B------:R-:W0:Y:S01]  /*0110*/  LDC R5, c[0x0][0x38c] ;  /* 0x0000e300ff057b82 */ /* 0x000e220000000800 */
[----:B------:R-:W1:Y:S01]  /*0120*/  LDCU.64 UR4, c[0x0][0x358] ;  /* 0x00006b00ff0477ac */ /* 0x000e620008000a00 */
[----:B0-----:R-:W-:-:S05]  /*0130*/  VIADD R0, R5, 0x1800000 ;  /* 0x0180000005007836 */ /* 0x001fca0000000000 */
[----:B------:R-:W-:-:S04]  /*0140*/  LOP3.LUT R0, R0, 0x7f800000, RZ, 0xc0, !PT ;  /* 0x7f80000000007812 */ /* 0x000fc800078ec0ff */
[----:B------:R-:W-:-:S13]  /*0150*/  ISETP.GT.U32.AND P0, PT, R0, 0x1ffffff, PT ;  /* 0x01ffffff0000780c */ /* 0x000fda0003f04070 */
[----:B-1----:R-:W-:Y:S05]  /*0160*/  @P0 BRA `(.L_x_54) ;  /* 0x0000000000100947 */ /* 0x002fea0003800000 */
[----:B------:R-:W-:-:S07]  /*0170*/  MOV R2, 0x190 ;  /* 0x0000019000027802 */ /* 0x000fce0000000f00 */
[----:B------:R-:W-:Y:S05]  /*0180*/  CALL.REL.NOINC `($__internal_3_$__cuda_sm20_rcp_rn_f32_slowpath) ;  /* 0x0000000400cc7944 */ /* 0x000fea0003c00000 */
[----:B------:R-:W-:Y:S01]  /*0190*/  IMAD.MOV.U32 R2, RZ, RZ, R0 ;  /* 0x000000ffff027224 */ /* 0x000fe200078e0000 */
[----:B------:R-:W-:Y:S06]  /*01a0*/  BRA `(.L_x_55) ;  /* 0x0000000000107947 */ /* 0x000fec0003800000 */
.L_x_54:
[----:B------:R-:W0:Y:S02]  /*01b0*/  MUFU.RCP R2, R5 ;  /* 0x0000000500027308 */ /* 0x000e240000001000 */
[----:B0-----:R-:W-:-:S04]  /*01c0*/  FFMA R0, R2, R5, -1 ;  /* 0xbf80000002007423 */ /* 0x001fc80000000005 */
[----:B------:R-:W-:-:S04]  /*01d0*/  FADD.FTZ R3, -R0, -RZ ;  /* 0x800000ff00037221 */ /* 0x000fc80000010100 */
[----:B------:R-:W-:-:S07]  /*01e0*/  FFMA R2, R2, R3, R2 ;  /* 0x0000000302027223 */ /* 0x000fce0000000002 */
.L_x_55:
[----:B------:R-:W0:Y:S01]  /*01f0*/  LDCU UR8, c[0x0][0x3a8] ;  /* 0x00007500ff0877ac */ /* 0x000e220008000800 */
[----:B------:R-:W1:Y:S01]  /*0200*/  LDC R7, c[0x0][0x3a0] ;  /* 0x0000e800ff077b82 */ /* 0x000e620000000800 */
[----:B------:R-:W2:Y:S01]  /*0210*/  LDCU.64 UR6, c[0x0][0x390] ;  /* 0x00007200ff0677ac */ /* 0x000ea20008000a00 */
[----:B0-----:R-:W-:-:S05]  /*0220*/  IMAD R9, R9, UR8, RZ ;  /* 0x0000000809097c24 */ /* 0x001fca000f8e02ff */
[----:B------:R-:W-:-:S04]  /*0230*/  IADD3 R5, P0, PT, R6, R9, RZ ;  /* 0x0000000906057210 */ /* 0x000fc80007f1e0ff */
[----:B------:R-:W-:Y:S01]  /*0240*/  LEA.HI.X.SX32 R0, R9, RZ, 0x1, P0 ;  /* 0x000000ff09007211 */ /* 0x000fe200000f0eff */
[----:B------:R-:W-:-:S03]  /*0250*/  IMAD.SHL.U32 R4, R5, 0x4, RZ ;  /* 0x0000000405047824 */ /* 0x000fc600078e00ff */
[----:B------:R-:W-:Y:S02]  /*0260*/  SHF.L.U64.HI R5, R5, 0x2, R0 ;  /* 0x0000000205057819 */ /* 0x000fe40000010200 */
[----:B--2---:R-:W-:-:S04]  /*0270*/  IADD3 R10, P0, PT, R4, UR6, RZ ;  /* 0x00000006040a7c10 */ /* 0x004fc8000ff1e0ff */
[----:B------:R-:W-:-:S05]  /*0280*/  IADD3.X R11, PT, PT, R5, UR7, RZ, P0, !PT ;  /* 0x00000007050b7c10 */ /* 0x000fca00087fe4ff */
[----:B------:R-:W2:Y:S04]  /*0290*/  LDG.E R0, desc[UR4][R10.64+0x4] ;  /* 0x000004040a007981 */ /* 0x000ea8000c1e1900 */
[----:B------:R-:W2:Y:S01]  /*02a0*/  LDG.E R3, desc[UR4][R10.64+-0x4] ;  /* 0xfffffc040a037981 */ /* 0x000ea2000c1e1900 */
[----:B-1----:R-:W-:Y:S01]  /*02b0*/  FADD R7, R7, R7 ;  /* 0x0000000707077221 */ /* 0x002fe20000000000 */
[----:B------:R-:W-:Y:S03]  /*02c0*/  BSSY.RECONVERGENT B0, `(.L_x_56) ;  /* 0x000000e000007945 */ /* 0x000fe60003800200 */
[----:B------:R-:W0:Y:S02]  /*02d0*/  MUFU.RCP R8, R7 ;  /* 0x0000000700087308 */ /* 0x000e240000001000 */
[----:B0-----:R-:W-:-:S04]  /*02e0*/  FFMA R13, -R7, R8, 1 ;  /* 0x3f800000070d7423 */ /* 0x001fc80000000108 */
[----:B------:R-:W-:Y:S01]  /*02f0*/  FFMA R13, R8, R13, R8 ;  /* 0x0000000d080d7223 */ /* 0x000fe20000000008 */
[----:B--2---:R-:W-:-:S04]  /*0300*/  FADD R0, R0, -R3 ;  /* 0x8000000300007221 */ /* 0x004fc80000000000 */
[----:B------:R-:W0:Y:S01]  /*0310*/  FCHK P0, R0, R7 ;  /* 0x0000000700007302 */ /* 0x000e220000000000 */
[----:B------:R-:W-:-:S04]  /*0320*/  FFMA R8, R0, R13, RZ ;  /* 0x0000000d00087223 */ /* 0x000fc800000000ff */
[----:B------:R-:W-:-:S04]  /*0330*/  FFMA R3, -R7, R8, R0 ;  /* 0x0000000807037223 */ /* 0x000fc80000000100 */
[----:B------:R-:W-:Y:S01]  /*0340*/  FFMA R8, R13, R3, R8 ;  /* 0x000000030d087223 */ /* 0x000fe20000000008 */
[----:B0-----:R-:W-:Y:S06]  /*0350*/  @!P0 BRA `(.L_x_57) ;  /* 0x0000000000108947 */ /* 0x001fec0003800000 */
[----:B------:R-:W-:Y:S02]  /*0360*/  MOV R3, R7 ;  /* 0x0000000700037202 */ /* 0x000fe40000000f00 */
[----:B------:R-:W-:-:S07]  /*0370*/  MOV R12, 0x390 ;  /* 0x00000390000c7802 */ /* 0x000fce0000000f00 */
[----:B------:R-:W-:Y:S05]  /*0380*/  CALL.REL.NOINC `($__internal_4_$__cuda_sm3x_div_rn_noftz_f32_slowpath) ;  /* 0x00000008001c7944 */ /* 0x000fea0003c00000 */
[----:B------:R-:W-:-:S07]  /*0390*/  IMAD.MOV.U32 R8, RZ, RZ, R0 ;  /* 0x000000ffff087224 */ /* 0x000fce00078e0000 */
.L_x_57:
[----:B------:R-:W-:Y:S05]  /*03a0*/  BSYNC.RECONVERGENT B0 ;  /* 0x0000000000007941 */ /* 0x000fea0003800200 */
.L_x_56:
[----:B------:R-:W0:Y:S01]  /*03b0*/  LDCU UR6, c[0x0][0x3a8] ;  /* 0x00007500ff0677ac */ /* 0x000e220008000800 */
[----:B------:R-:W1:Y:S01]  /*03c0*/  LDC.64 R14, c[0x0][0x398] ;  /* 0x0000e600ff0e7b82 */ /* 0x000e620000000a00 */
[----:B0-----:R-:W-:Y:S02]  /*03d0*/  VIADD R9, R9, UR6 ;  /* 0x0000000609097c36 */ /* 0x001fe40008000000 */
[----:B------:R-:W-:Y:S02]  /*03e0*/  IMAD R0, RZ, RZ, -UR6 ;  /* 0x80000006ff007e24 */ /* 0x000fe4000f8e02ff */
[----:B------:R-:W-:-:S03]  /*03f0*/  IMAD.IADD R10, R6, 0x1, R9 ;  /* 0x00000001060a7824 */ /* 0x000fc600078e0209 */
[----:B------:R-:W-:Y:S01]  /*0400*/  LEA R3, R0, R9, 0x1 ;  /* 0x0000000900037211 */ /* 0x000fe200078e08ff */
[----:B-1----:R-:W-:-:S04]  /*0410*/  IMAD.WIDE R12, R10, 0x4, R14 ;  /* 0x000000040a0c7825 */ /* 0x002fc800078e020e */
[----:B------:R-:W-:Y:S01]  /*0420*/  IMAD.IADD R6, R6, 0x1, R3 ;  /* 0x0000000106067824 */ /* 0x000fe200078e0203 */
[----:B------:R-:W2:Y:S01]  /*0430*/  LDG.E R0, desc[UR4][R12.64] ;  /* 0x000000040c007981 */ /* 0x000ea2000c1e1900 */
[----:B------:R-:W0:Y:S02]  /*0440*/  LDC R3, c[0x0][0x3a4] ;  /* 0x0000e900ff037b82 */ /* 0x000e240000000800 */
[----:B------:R-:W-:-:S06]  /*0450*/  IMAD.WIDE R14, R6, 0x4, R14 ;  /* 0x00000004060e7825 */ /* 0x000fcc00078e020e */
[----:B------:R-:W2:Y:S01]  /*0460*/  LDG.E R15, desc[UR4][R14.64] ;  /* 0x000000040e0f7981 */ /* 0x000ea2000c1e1900 */
[----:B0-----:R-:W-:-:S04]  /*0470*/  FADD R3, R3, R3 ;  /* 0x0000000303037221 */ /* 0x001fc80000000000 */
[----:B------:R-:W0:Y:S01]  /*0480*/  MUFU.RCP R16, R3 ;  /* 0x0000000300107308 */ /* 0x000e220000001000 */
[----:B------:R-:W-:Y:S01]  /*0490*/  BSSY.RECONVERGENT B0, `(.L_x_58) ;  /* 0x000000c000007945 */ /* 0x000fe20003800200 */
        /* <DEDUP_REMOVED lines=8> */
[----:B------:R-:W-:-:S07]  /*0520*/  MOV R12, 0x540 ;  /* 0x00000540000c7802 */ /* 0x000fce0000000f00 */
[----:B------:R-:W-:Y:S05]  /*0530*/  CALL.REL.NOINC `($__internal_4_$__cuda_sm3x_div_rn_noftz_f32_slowpath) ;  /* 0x0000000400b07944 */ /* 0x000fea0003c00000 */
[----:B------:R-:W-:-:S07]  /*0540*/  MOV R9, R0 ;  /* 0x0000000000097202 */ /* 0x000fce0000000f00 */
.L_x_59:
[----:B------:R-:W-:Y:S05]  /*0550*/  BSYNC.RECONVERGENT B0 ;  /* 0x0000000000007941 */ /* 0x000fea0003800200 */
.L_x_58:
[----:B------:R-:W0:Y:S02]  /*0560*/  LDC.64 R12, c[0x0][0x390] ;  /* 0x0000e400ff0c7b82 */ /* 0x000e240000000a00 */
[----:B0-----:R-:W-:-:S04]  /*0570*/  IMAD.WIDE R10, R10, 0x4, R12 ;  /* 0x000000040a0a7825 */ /* 0x001fc800078e020c */
[----:B------:R-:W-:Y:S02]  /*0580*/  IMAD.WIDE R12, R6, 0x4, R12 ;  /* 0x00000004060c7825 */ /* 0x000fe400078e020c */
[----:B------:R-:W2:Y:S04]  /*0590*/  LDG.E R10, desc[UR4][R10.64] ;  /* 0x000000040a0a7981 */ /* 0x000ea8000c1e1900 */
[----:B------:R-:W2:Y:S01]  /*05a0*/  LDG.E R13, desc[UR4][R12.64] ;  /* 0x000000040c0d7981 */ /* 0x000ea2000c1e1900 */
[----:B------:R-:W0:Y:S01]  /*05b0*/  MUFU.RCP R0, R3 ;  /* 0x0000000300007308 */ /* 0x000e220000001000 */
[----:B------:R-:W-:Y:S01]  /*05c0*/  BSSY.RECONVERGENT B0, `(.L_x_60) ;  /* 0x000000f000007945 */ /* 0x000fe20003800200 */
[----:B0-----:R-:W-:-:S04]  /*05d0*/  FFMA R15, -R3, R0, 1 ;  /* 0x3f800000030f7423 */ /* 0x001fc80000000100 */
[----:B------:R-:W-:Y:S01]  /*05e0*/  FFMA R0, R0, R15, R0 ;  /* 0x0000000f00007223 */ /* 0x000fe20000000000 */
[----:B------:R-:W-:Y:S01]  /*05f0*/  FADD R15, R9, R8 ;  /* 0x00000008090f7221 */ /* 0x000fe20000000000 */
[----:B------:R-:W-:-:S04]  /*0600*/  FMUL R8, R8, R8 ;  /* 0x0000000808087220 */ /* 0x000fc80000400000 */
[----:B------:R-:W-:Y:S01]  /*0610*/  FFMA R2, R15, R2, -R8 ;  /* 0x000000020f027223 */ /* 0x000fe20000000808 */
[----:B--2---:R-:W-:-:S04]  /*0620*/  FADD R14, R10, -R13 ;  /* 0x8000000d0a0e7221 */ /* 0x004fc80000000000 */
[----:B------:R-:W0:Y:S01]  /*0630*/  FCHK P0, R14, R3 ;  /* 0x000000030e007302 */ /* 0x000e220000000000 */
[----:B------:R-:W-:-:S04]  /*0640*/  FFMA R17, R0, R14, RZ ;  /* 0x0000000e00117223 */ /* 0x000fc800000000ff */
[----:B------:R-:W-:-:S04]  /*0650*/  FFMA R16, -R3, R17, R14 ;  /* 0x0000001103107223 */ /* 0x000fc8000000010e */
[----:B------:R-:W-:Y:S01]  /*0660*/  FFMA R0, R0, R16, R17 ;  /* 0x0000001000007223 */ /* 0x000fe20000000011 */
[----:B0-----:R-:W-:Y:S06]  /*0670*/  @!P0 BRA `(.L_x_61) ;  /* 0x00000000000c8947 */ /* 0x001fec0003800000 */
[----:B------:R-:W-:Y:S01]  /*0680*/  IMAD.MOV.U32 R0, RZ, RZ, R14 ;  /* 0x000000ffff007224 */ /* 0x000fe200078e000e */
[----:B------:R-:W-:-:S07]  /*0690*/  MOV R12, 0x6b0 ;  /* 0x000006b0000c7802 */ /* 0x000fce0000000f00 */
[----:B------:R-:W-:Y:S05]  /*06a0*/  CALL.REL.NOINC `($__internal_4_$__cuda_sm3x_div_rn_noftz_f32_slowpath) ;  /* 0x0000000400547944 */ /* 0x000fea0003c00000 */
.L_x_61:
[----:B------:R-:W-:Y:S05]  /*06b0*/  BSYNC.RECONVERGENT B0 ;  /* 0x0000000000007941 */ /* 0x000fea0003800200 */
.L_x_60:
[----:B------:R-:W0:Y:S02]  /*06c0*/  LDCU.64 UR6, c[0x0][0x398] ;  /* 0x00007300ff0677ac */ /* 0x000e240008000a00 */
[----:B0-----:R-:W-:-:S04]  /*06d0*/  IADD3 R4, P0, PT, R4, UR6, RZ ;  /* 0x0000000604047c10 */ /* 0x001fc8000ff1e0ff */
[----:B------:R-:W-:-:S05]  /*06e0*/  IADD3.X R5, PT, PT, R5, UR7, RZ, P0, !PT ;  /* 0x0000000705057c10 */ /* 0x000fca00087fe4ff */
[----:B------:R-:W2:Y:S04]  /*06f0*/  LDG.E R3, desc[UR4][R4.64+0x4] ;  /* 0x0000040404037981 */ /* 0x000ea8000c1e1900 */
[----:B------:R-:W2:Y:S01]  /*0700*/  LDG.E R8, desc[UR4][R4.64+-0x4] ;  /* 0xfffffc0404087981 */ /* 0x000ea2000c1e1900 */
[----:B------:R-:W0:Y:S01]  /*0710*/  MUFU.RCP R12, R7 ;  /* 0x00000007000c7308 */ /* 0x000e220000001000 */
[----:B------:R-:W-:Y:S01]  /*0720*/  BSSY.RECONVERGENT B0, `(.L_x_62) ;  /* 0x000000e000007945 */ /* 0x000fe20003800200 */
[----:B0-----:R-:W-:Y:S01]  /*0730*/  FFMA R11, -R7, R12, 1 ;  /* 0x3f800000070b7423 */ /* 0x001fe2000000010c */
[----:B--2---:R-:W-:-:S04]  /*0740*/  FADD R3, R3, -R8 ;  /* 0x8000000803037221 */ /* 0x004fc80000000000 */
[----:B------:R-:W-:Y:S01]  /*0750*/  FMUL R10, R3, R0 ;  /* 0x00000000030a7220 */ /* 0x000fe20000400000 */
[----:B------:R-:W-:-:S03]  /*0760*/  FFMA R0, R12, R11, R12 ;  /* 0x0000000b0c007223 */ /* 0x000fc6000000000c */
[----:B------:R-:W0:Y:S01]  /*0770*/  FCHK P0, R10, R7 ;  /* 0x000000070a007302 */ /* 0x000e220000000000 */
[----:B------:R-:W-:-:S04]  /*0780*/  FFMA R3, R0, R10, RZ ;  /* 0x0000000a00037223 */ /* 0x000fc800000000ff */
[----:B------:R-:W-:-:S04]  /*0790*/  FFMA R8, -R7, R3, R10 ;  /* 0x0000000307087223 */ /* 0x000fc8000000010a */
[----:B------:R-:W-:Y:S01]  /*07a0*/  FFMA R0, R0, R8, R3 ;  /* 0x0000000800007223 */ /* 0x000fe20000000003 */
[----:B0-----:R-:W-:Y:S06]  /*07b0*/  @!P0 BRA `(.L_x_63) ;  /* 0x0000000000108947 */ /* 0x001fec0003800000 */
[----:B------:R-:W-:Y:S01]  /*07c0*/  IMAD.MOV.U32 R0, RZ, RZ, R10 ;  /* 0x000000ffff007224 */ /* 0x000fe200078e000a */
[----:B------:R-:W-:Y:S02]  /*07d0*/  MOV R3, R7 ;  /* 0x0000000700037202 */ /* 0x000fe40000000f00 */
[----:B------:R-:W-:-:S07]  /*07e0*/  MOV R12, 0x800 ;  /* 0x00000800000c7802 */ /* 0x000fce0000000f00 */
[----:B------:R-:W-:Y:S05]  /*07f0*/  CALL.REL.NOINC `($__internal_4_$__cuda_sm3x_div_rn_noftz_f32_slowpath) ;  /* 0x0000000400007944 */ /* 0x000fea0003c00000 */
.L_x_63:
[----:B------:R-:W-:Y:S05]  /*0800*/  BSYNC.RECONVERGENT B0 ;  /* 0x0000000000007941 */ /* 0x000fea0003800200 */
.L_x_62:
[----:B------:R-:W0:Y:S01]  /*0810*/  LDC.64 R4, c[0x0][0x380] ;  /* 0x0000e000ff047b82 */ /* 0x000e220000000a00 */
[----:B------:R-:W1:Y:S01]  /*0820*/  LDCU UR7, c[0x0][0x3a8] ;  /* 0x00007500ff0777ac */ /* 0x000e620008000800 */
[----:B------:R-:W-:Y:S01]  /*0830*/  FADD R3, R0, R0 ;  /* 0x0000000000037221 */ /* 0x000fe20000000000 */
[----:B------:R-:W2:Y:S03]  /*0840*/  LDCU UR6, c[0x0][0x388] ;  /* 0x00007100ff0677ac */ /* 0x000ea60008000800 */
[----:B------:R-:W-:-:S04]  /*0850*/  FADD R2, R2, -R3 ;  /* 0x8000000302027221 */ /* 0x000fc80000000000 */
[----:B------:R-:W-:Y:S01]  /*0860*/  FFMA R9, -R9, R9, R2 ;  /* 0x0000000909097223 */ /* 0x000fe20000000102 */
[----:B-1----:R-:W-:-:S03]  /*0870*/  VIADD R3, R6, UR7 ;  /* 0x0000000706037c36 */ /* 0x002fc60008000000 */
[----:B--2---:R-:W-:Y:S01]  /*0880*/  FMUL R9, R9, UR6 ;  /* 0x0000000609097c20 */ /* 0x004fe20008400000 */
[----:B0-----:R-:W-:-:S05]  /*0890*/  IMAD.WIDE R2, R3, 0x4, R4 ;  /* 0x0000000403027825 */ /* 0x001fca00078e0204 */
[----:B------:R-:W-:Y:S01]  /*08a0*/  STG.E desc[UR4][R2.64], R9 ;  /* 0x0000000902007986 */ /* 0x000fe2000c101904 */
[----:B------:R-:W-:Y:S05]  /*08b0*/  EXIT ;  /* 0x000000000000794d */ /* 0x000fea0003800000 */
        .weak           $__internal_3_$__cuda_sm20_rcp_rn_f32_slowpath
        .type           $__internal_3_$__cuda_sm20_rcp_rn_f32_slowpath,@function
        .size           $__internal_3_$__cuda_sm20_rcp_rn_f32_slowpath,($__internal_4_$__cuda_sm3x_div_rn_noftz_f32_slowpath - $__internal_3_$__cuda_sm20_rcp_rn_f32_slowpath)
$__internal_3_$__cuda_sm20_rcp_rn_f32_slowpath:
[----:B------:R-:W0:Y:S02]  /*08c0*/  LDC R0, c[0x0][0x38c] ;  /* 0x0000e300ff007b82 */ /* 0x000e240000000800 */
[----:B0-----:R-:W-:-:S05]  /*08d0*/  IMAD.SHL.U32 R4, R0, 0x2, RZ ;  /* 0x0000000200047824 */ /* 0x001fca00078e00ff */
[----:B------:R-:W-:-:S04]  /*08e0*/  SHF.R.U32.HI R3, RZ, 0x18, R4 ;  /* 0x00000018ff037819 */ /* 0x000fc80000011604 */
[----:B------:R-:W-:-:S13]  /*08f0*/  ISETP.NE.U32.AND P0, PT, R3, RZ, PT ;  /* 0x000000ff0300720c */ /* 0x000fda0003f05070 */
[----:B------:R-:W-:Y:S05]  /*0900*/  @P0 BRA `(.L_x_64) ;  /* 0x0000000000280947 */ /* 0x000fea0003800000 */
[----:B------:R-:W-:-:S13]  /*0910*/  ISETP.NE.AND P0, PT, R4, RZ, PT ;  /* 0x000000ff0400720c */ /* 0x000fda0003f05270 */
[----:B------:R0:W1:Y:S01]  /*0920*/  @!P0 MUFU.RCP R3, R0 ;  /* 0x0000000000038308 */ /* 0x0000620000001000 */
[----:B------:R-:W-:Y:S05]  /*0930*/  @!P0 BRA `(.L_x_65) ;  /* 0x0000000000a48947 */ /* 0x000fea0003800000 */
[----:B------:R-:W-:-:S04]  /*0940*/  FFMA R4, R0, 1.84467440737095516160e+19, RZ ;  /* 0x5f80000000047823 */ /* 0x000fc800000000ff */
[----:B-1----:R-:W0:Y:S02]  /*0950*/  MUFU.RCP R3, R4 ;  /* 0x0000000400037308 */ /* 0x002e240000001000 */
[----:B0-----:R-:W-:-:S04]  /*0960*/  FFMA R0, R4, R3, -1 ;  /* 0xbf80000004007423 */ /* 0x001fc80000000003 */
[----:B------:R-:W-:-:S04]  /*0970*/  FADD.FTZ R0, -R0, -RZ ;  /* 0x800000ff00007221 */ /* 0x000fc80000010100 */
[----:B------:R-:W-:-:S04]  /*0980*/  FFMA R0, R3, R0, R3 ;  /* 0x0000000003007223 */ /* 0x000fc80000000003 */
[----:B------:R-:W-:Y:S01]  /*0990*/  FFMA R3, R0, 1.84467440737095516160e+19, RZ ;  /* 0x5f80000000037823 */ /* 0x000fe200000000ff */
[----:B------:R-:W-:Y:S06]  /*09a0*/  BRA `(.L_x_65) ;  /* 0x0000000000887947 */ /* 0x000fec0003800000 */
.L_x_64:
[----:B------:R-:W-:-:S04]  /*09b0*/  IADD3 R4, PT, PT, R3, -0xfd, RZ ;  /* 0xffffff0303047810 */ /* 0x000fc80007ffe0ff */
[----:B------:R-:W-:-:S13]  /*09c0*/  ISETP.GT.U32.AND P0, PT, R4, 0x1, PT ;  /* 0x000000010400780c */ /* 0x000fda0003f04070 */
[----:B------:R-:W-:Y:S05]  /*09d0*/  @P0 BRA `(.L_x_66) ;  /* 0x0000000000780947 */ /* 0x000fea0003800000 */
[----:B------:R-:W-:Y:S01]  /*09e0*/  LOP3.LUT R5, R0, 0x7fffff, RZ, 0xc0, !PT ;  /* 0x007fffff00057812 */ /* 0x000fe200078ec0ff */
[----:B------:R-:W-:-:S03]  /*09f0*/  IMAD.MOV.U32 R13, RZ, RZ, 0x3 ;  /* 0x00000003ff0d7424 */ /* 0x000fc600078e00ff */
[----:B------:R-:W-:Y:S02]  /*0a00*/  LOP3.LUT R5, R5, 0x3f800000, RZ, 0xfc, !PT ;  /* 0x3f80000005057812 */ /* 0x000fe400078efcff */
[----:B------:R-:W-:Y:S02]  /*0a10*/  SHF.L.U32 R12, R13, R4, RZ ;  /* 0x000000040d0c7219 */ /* 0x000fe400000006ff */
[----:B------:R-:W0:Y:S02]  /*0a20*/  MUFU.RCP R8, R5 ;  /* 0x0000000500087308 */ /* 0x000e240000001000 */
[----:B0-----:R-:W-:-:S04]  /*0a30*/  FFMA R7, R5, R8, -1 ;  /* 0xbf80000005077423 */ /* 0x001fc80000000008 */
[----:B------:R-:W-:-:S04]  /*0a40*/  FADD.FTZ R7, -R7, -RZ ;  /* 0x800000ff07077221 */ /* 0x000fc80000010100 */
[CCC-:B------:R-:W-:Y:S01]  /*0a50*/  FFMA.RM R10, R8.reuse, R7.reuse, R8.reuse ;  /* 0x00000007080a7223 */ /* 0x1c0fe20000004008 */
[----:B------:R-:W-:-:S04]  /*0a60*/  FFMA.RP R11, R8, R7, R8 ;  /* 0x00000007080b7223 */ /* 0x000fc80000008008 */
[C---:B------:R-:W-:Y:S02]  /*0a70*/  LOP3.LUT R7, R10.reuse, 0x7fffff, RZ, 0xc0, !PT ;  /* 0x007fffff0a077812 */ /* 0x040fe400078ec0ff */
[----:B------:R-:W-:Y:S02]  /*0a80*/  FSETP.NEU.FTZ.AND P0, PT, R10, R11, PT ;  /* 0x0000000b0a00720b */ /* 0x000fe40003f1d000 */
[----:B------:R-:W-:Y:S02]  /*0a90*/  LOP3.LUT R7, R7, 0x800000, RZ, 0xfc, !PT ;  /* 0x0080000007077812 */ /* 0x000fe400078efcff */
[----:B------:R-:W-:Y:S02]  /*0aa0*/  SEL R8, RZ, 0xffffffff, !P0 ;  /* 0xffffffffff087807 */ /* 0x000fe40004000000 */
[----:B------:R-:W-:-:S03]  /*0ab0*/  LOP3.LUT R5, R12, R7, RZ, 0xc0, !PT ;  /* 0x000000070c057212 */ /* 0x000fc600078ec0ff */
[----:B------:R-:W-:Y:S01]  /*0ac0*/  IMAD.MOV R8, RZ, RZ, -R8 ;  /* 0x000000ffff087224 */ /* 0x000fe200078e0a08 */
[----:B------:R-:W-:-:S04]  /*0ad0*/  SHF.R.U32.HI R5, RZ, R4, R5 ;  /* 0x00000004ff057219 */ /* 0x000fc80000011605 */
[----:B------:R-:W-:Y:S02]  /*0ae0*/  LOP3.LUT P1, RZ, R8, R4, R7, 0xf8, !PT ;  /* 0x0000000408ff7212 */ /* 0x000fe4000782f807 */
[C---:B------:R-:W-:Y:S02]  /*0af0*/  LOP3.LUT P0, RZ, R5.reuse, 0x1, RZ, 0xc0, !PT ;  /* 0x0000000105ff7812 */ /* 0x040fe4000780c0ff */
[----:B------:R-:W-:-:S04]  /*0b00*/  LOP3.LUT P2, RZ, R5, 0x2, RZ, 0xc0, !PT ;  /* 0x0000000205ff7812 */ /* 0x000fc8000784c0ff */
[----:B------:R-:W-:Y:S02]  /*0b10*/  PLOP3.LUT P0, PT, P0, P1, P2, 0xe0, 0x0 ;  /* 0x000000000000781c */ /* 0x000fe40000703c20 */
[----:B------:R-:W-:Y:S02]  /*0b20*/  LOP3.LUT P1, RZ, R0, 0x7fffff, RZ, 0xc0, !PT ;  /* 0x007fffff00ff7812 */ /* 0x000fe4000782c0ff */
[----:B------:R-:W-:-:S04]  /*0b30*/  SEL R4, RZ, 0x1, !P0 ;  /* 0x00000001ff047807 */ /* 0x000fc80004000000 */
[----:B------:R-:W-:-:S04]  /*0b40*/  IADD3 R4, PT, PT, -R4, RZ, RZ ;  /* 0x000000ff04047210 */ /* 0x000fc80007ffe1ff */
[----:B------:R-:W-:Y:S01]  /*0b50*/  ISETP.GE.AND P0, PT, R4, RZ, PT ;  /* 0x000000ff0400720c */ /* 0x000fe20003f06270 */
[----:B------:R-:W-:-:S05]  /*0b60*/  VIADD R4, R3, 0xffffff04 ;  /* 0xffffff0403047836 */ /* 0x000fca0000000000 */
[----:B------:R-:W-:-:S07]  /*0b70*/  SHF.R.U32.HI R3, RZ, R4, R7 ;  /* 0x00000004ff037219 */ /* 0x000fce0000011607 */
[----:B------:R-:W-:-:S05]  /*0b80*/  @!P0 VIADD R3, R3, 0x1 ;  /* 0x0000000103038836 */ /* 0x000fca0000000000 */
[----:B------:R-:W-:-:S04]  /*0b90*/  @!P1 SHF.L.U32 R3, R3, 0x1, RZ ;  /* 0x0000000103039819 */ /* 0x000fc800000006ff */
[----:B------:R-:W-:Y:S01]  /*0ba0*/  LOP3.LUT R3, R3, 0x80000000, R0, 0xf8, !PT ;  /* 0x8000000003037812 */ /* 0x000fe200078ef800 */
[----:B------:R-:W-:Y:S06]  /*0bb0*/  BRA `(.L_x_65) ;  /* 0x0000000000047947 */ /* 0x000fec0003800000 */
.L_x_66:
[----:B------:R2:W3:Y:S02]  /*0bc0*/  MUFU.RCP R3, R0 ;  /* 0x0000000000037308 */ /* 0x0004e40000001000 */
.L_x_65:
[----:B0123--:R-:W-:Y:S02]  /*0bd0*/  IMAD.MOV.U32 R0, RZ, RZ, R3 ;  /* 0x000000ffff007224 */ /* 0x00ffe400078e0003 */
[----:B------:R-:W-:-:S04]  /*0be0*/  IMAD.MOV.U32 R3, RZ, RZ, 0x0 ;  /* 0x00000000ff037424 */ /* 0x000fc800078e00ff */
[----:B------:R-:W-:Y:S05]  /*0bf0*/  RET.REL.NODEC R2 `(_Z10build_up_bPfffS_S_ffii) ;  /* 0xfffffff402007950 */ /* 0x000fea0003c3ffff */
        .weak           $__internal_4_$__cuda_sm3x_div_rn_noftz_f32_slowpath
        .type           $__internal_4_$__cuda_sm3x_div_rn_noftz_f32_slowpath,@function
        .size           $__internal_4_$__cuda_sm3x_div_rn_noftz_f32_slowpath,(.L_x_83 - $__internal_4_$__cuda_sm3x_div_rn_noftz_f32_slowpath)
$__internal_4_$__cuda_sm3x_div_rn_noftz_f32_slowpath:
[--C-:B------:R-:W-:Y:S01]  /*0c00*/  SHF.R.U32.HI R11, RZ, 0x17, R3.reuse ;  /* 0x00000017ff0b7819 */ /* 0x100fe20000011603 */
[----:B------:R-:W-:Y:S01]  /*0c10*/  BSSY.RECONVERGENT B1, `(.L_x_67) ;  /* 0x0000063000017945 */ /* 0x000fe20003800200 */
[----:B------:R-:W-:Y:S01]  /*0c20*/  SHF.R.U32.HI R13, RZ, 0x17, R0 ;  /* 0x00000017ff0d7819 */ /* 0x000fe20000011600 */
[----:B------:R-:W-:Y:S01]  /*0c30*/  IMAD.MOV.U32 R15, RZ, RZ, R3 ;  /* 0x000000ffff0f7224 */ /* 0x000fe200078e0003 */
        /* <DEDUP_REMOVED lines=31> */
.L_x_68:
[----:B------:R-:W-:Y:S01]  /*0e30*/  LEA R14, R11, 0xc0800000, 0x17 ;  /* 0xc08000000b0e7811 */ /* 0x000fe200078eb8ff */
[----:B------:R-:W-:Y:S01]  /*0e40*/  VIADD R16, R16, 0xffffff81 ;  /* 0xffffff8110107836 */ /* 0x000fe20000000000 */
[----:B------:R-:W-:Y:S03]  /*0e50*/  BSSY.RECONVERGENT B2, `(.L_x_73) ;  /* 0x0000035000027945 */ /* 0x000fe60003800200 */
[----:B------:R-:W-:Y:S02]  /*0e60*/  IMAD.IADD R17, R15, 0x1, -R14 ;  /* 0x000000010f117824 */ /* 0x000fe400078e0a0e */
[C---:B------:R-:W-:Y:S01]  /*0e70*/  IMAD R0, R16.reuse, -0x800000, R0 ;  /* 0xff80000010007824 */ /* 0x040fe200078e0200 */
[----:B------:R-:W-:Y:S01]  /*0e80*/  IADD3 R16, PT, PT, R16, 0x7f, -R11 ;  /* 0x0000007f10107810 */ /* 0x000fe20007ffe80b */
[----:B------:R-:W0:Y:S01]  /*0e90*/  MUFU.RCP R15, R17 ;  /* 0x00000011000f7308 */ /* 0x000e220000001000 */
[----:B------:R-:W-:-:S02]  /*0ea0*/  FADD.FTZ R19, -R17, -RZ ;  /* 0x800000ff11137221 */ /* 0x000fc40000010100 */
[----:B------:R-:W-:Y:S02]  /*0eb0*/  IADD3 R16, PT, PT, R16, R13, RZ ;  /* 0x0000000d10107210 */ /* 0x000fe40007ffe0ff */
        /* <DEDUP_REMOVED lines=21> */
[C---:B------:R-:W-:Y:S02]  /*1010*/  IADD3 R16, PT, PT, R17.reuse, 0x20, RZ ;  /* 0x0000002011107810 */ /* 0x040fe40007ffe0ff */
[----:B------:R-:W-:Y:S02]  /*1020*/  ISETP.NE.AND P2, PT, R17, RZ, PT ;  /* 0x000000ff1100720c */ /* 0x000fe40003f45270 */
[----:B------:R-:W-:Y:S01]  /*1030*/  LOP3.LUT R13, R11, 0x7fffff, RZ, 0xc0, !PT ;  /* 0x007fffff0b0d7812 */ /* 0x000fe200078ec0ff */
[CCC-:B------:R-:W-:Y:S01]  /*1040*/  FFMA.RP R11, R15.reuse, R19.reuse, R14.reuse ;  /* 0x000000130f0b7223 */ /* 0x1c0fe2000000800e */
[----:B------:R-:W-:Y:S01]  /*1050*/  FFMA.RM R14, R15, R19, R14 ;  /* 0x000000130f0e7223 */ /* 0x000fe2000000400e */
[----:B------:R-:W-:Y:S01]  /*1060*/  IMAD.MOV R15, RZ, RZ, -R17 ;  /* 0x000000ffff0f7224 */ /* 0x000fe200078e0a11 */
[----:B------:R-:W-:Y:S02]  /*1070*/  LOP3.LUT R13, R13, 0x800000, RZ, 0xfc, !PT ;  /* 0x008000000d0d7812 */ /* 0x000fe400078efcff */
[----:B------:R-:W-:-:S02]  /*1080*/  ISETP.NE.AND P1, PT, R17, RZ, PT ;  /* 0x000000ff1100720c */ /* 0x000fc40003f25270 */
[----:B------:R-:W-:Y:S02]  /*1090*/  SHF.L.U32 R16, R13, R16, RZ ;  /* 0x000000100d107219 */ /* 0x000fe400000006ff */
[----:B------:R-:W-:Y:S02]  /*10a0*/  FSETP.NEU.FTZ.AND P0, PT, R11, R14, PT ;  /* 0x0000000e0b00720b */ /* 0x000fe40003f1d000 */
        /* <DEDUP_REMOVED lines=11> */
.L_x_75:
[----:B------:R-:W-:-:S04]  /*1160*/  LOP3.LUT R0, R0, 0x80000000, RZ, 0xc0, !PT ;  /* 0x8000000000007812 */ /* 0x000fc800078ec0ff */
[----:B------:R-:W-:Y:S01]  /*1170*/  LOP3.LUT R0, R0, 0x7f800000, RZ, 0xfc, !PT ;  /* 0x7f80000000007812 */ /* 0x000fe200078efcff */
[----:B------:R-:W-:Y:S06]  /*1180*/  BRA `(.L_x_76) ;  /* 0x0000000000047947 */ /* 0x000fec0003800000 */
.L_x_74:
[----:B------:R-:W-:-:S07]  /*1190*/  LEA R0, R16, R0, 0x17 ;  /* 0x0000000010007211 */ /* 0x000fce00078eb8ff */
.L_x_76:
[----:B------:R-:W-:Y:S05]  /*11a0*/  BSYNC.RECONVERGENT B2 ;  /* 0x0000000000027941 */ /* 0x000fea0003800200 */
.L_x_73:
[----:B------:R-:W-:Y:S05]  /*11b0*/  BRA `(.L_x_77) ;  /* 0x0000000000207947 */ /* 0x000fea0003800000 */
.L_x_72:
[----:B------:R-:W-:-:S04]  /*11c0*/  LOP3.LUT R0, R15, 0x80000000, R0, 0x48, !PT ;  /* 0x800000000f007812 */ /* 0x000fc800078e4800 */
[----:B------:R-:W-:Y:S01]  /*11d0*/  LOP3.LUT R0, R0, 0x7f800000, RZ, 0xfc, !PT ;  /* 0x7f80000000007812 */ /* 0x000fe200078efcff */
[----:B------:R-:W-:Y:S06]  /*11e0*/  BRA `(.L_x_77) ;  /* 0x0000000000147947 */ /* 0x000fec0003800000 */
.L_x_71:
[----:B------:R-:W-:Y:S01]  /*11f0*/  LOP3.LUT R0, R15, 0x80000000, R0, 0x48, !PT ;  /* 0x800000000f007812 */ /* 0x000fe200078e4800 */
[----:B------:R-:W-:Y:S06]  /*1200*/  BRA `(.L_x_77) ;  /* 0x00000000000c7947 */ /* 0x000fec0003800000 */
.L_x_70:
[----:B------:R-:W0:Y:S01]  /*1210*/  MUFU.RSQ R0, -QNAN ;  /* 0xffc0000000007908 */ /* 0x000e220000001400 */
[----:B------:R-:W-:Y:S05]  /*1220*/  BRA `(.L_x_77) ;  /* 0x0000000000047947 */ /* 0x000fea0003800000 */
.L_x_69:
[----:B------:R-:W-:-:S07]  /*1230*/  FADD.FTZ R0, R0, R3 ;  /* 0x0000000300007221 */ /* 0x000fce0000010000 */
.L_x_77:
[----:B------:R-:W-:Y:S05]  /*1240*/  BSYNC.RECONVERGENT B1 ;  /* 0x0000000000017941 */ /* 0x000fea0003800200 */
.L_x_67:
[----:B------:R-:W-:-:S04]  /*1250*/  IMAD.MOV.U32 R13, RZ, RZ, 0x0 ;  /* 0x00000000ff0d7424 */ /* 0x000fc800078e00ff */
[----:B0-----:R-:W-:Y:S05]  /*1260*/  RET.REL.NODEC R12 `(_Z10build_up_bPfffS_S_ffii) ;  /* 0xffffffec0c647950 */ /* 0x001fea0003c3ffff */
.L_x_78:
        /* <DEDUP_REMOVED lines=9> */
.L_x_83:


//--------------------- .nv.shared.reserved.0     --------------------------
	.section	.nv.shared.reserved.0,"aw",@nobits
	.weak		__nv_reservedSMEM_offset_0_alias
	.size		__nv_reservedSMEM_offset_0_alias, 0, 64
	.other		__nv_reservedSMEM_offset_0_alias,@"STO_CUDA_RESERVED_SHARED STV_DEFAULT"
__nv_reservedSMEM_offset_0_alias:
	.zero		0
	.zero		64


//--------------------- .nv.constant0._Z8update_vPfS_S_S_fffffS_ii --------------------------
	.section	.nv.constant0._Z8update_vPfS_S_S_fffffS_ii,"a",@progbits
	.sectionflags	@""
	.align	4
.nv.constant0._Z8update_vPfS_S_S_fffffS_ii:
	.zero		968


//--------------------- .nv.constant0._Z8update_uPfS_S_S_fffffS_ii --------------------------
	.section	.nv.constant0._Z8update_uPfS_S_S_fffffS_ii,"a",@progbits
	.sectionflags	@""
	.align	4
.nv.constant0._Z8update_uPfS_S_S_fffffS_ii:
	.zero		968


//--------------------- .nv.constant0._Z21pressure_poisson_stepPfS_ffS_ii --------------------------
	.section	.nv.constant0._Z21pressure_poisson_stepPfS_ffS_ii,"a",@progbits
	.sectionflags	@""
	.align	4
.nv.constant0._Z21pressure_poisson_stepPfS_ffS_ii:
	.zero		936


//--------------------- .nv.constant0._Z4copyPfS_ii --------------------------
	.section	.nv.constant0._Z4copyPfS_ii,"a",@progbits
	.sectionflags	@""
	.align	4
.nv.constant0._Z4copyPfS_ii:
	.zero		920


//--------------------- .nv.constant0._Z10build_up_bPfffS_S_ffii --------------------------
	.section	.nv.constant0._Z10build_up_bPfffS_S_ffii,"a",@progbits
	.sectionflags	@""
	.align	4
.nv.constant0._Z10build_up_bPfffS_S_ffii:
	.zero		944


//--------------------- SYMBOLS --------------------------

	.type		.nv.reservedSmem.offset0,@object
	.size		.nv.reservedSmem.offset0,0x4
